// auto-generated by cutlass_sweep.gemm — config: {"arch": "sm_90", "cluster_m": 2, "cluster_n": 4, "dtype": "fp16", "dtype_b": "fp16", "layout": "nt", "stages": 0, "tile_k": 128, "tile_m": 256, "tile_n": 128}
#include "cutlass/cutlass.h"
#include "cutlass/gemm/collective/collective_builder.hpp"
#include "cutlass/gemm/device/gemm_universal_adapter.h"
#include "cutlass/gemm/kernel/gemm_universal.hpp"
#include "cutlass/epilogue/collective/collective_builder.hpp"

using ElemA = cutlass::half_t;
using ElemB = cutlass::half_t;
using ElemCD = cutlass::half_t;
using Acc  = float;
using TileShape    = cute::Shape<cute::_256, cute::_128, cute::_128>;
using ClusterShape = cute::Shape<cute::_2, cute::_4, cute::_1>;

using CollectiveEpilogue = typename cutlass::epilogue::collective::CollectiveBuilder<
    cutlass::arch::Sm90, cutlass::arch::OpClassTensorOp,
    TileShape, ClusterShape,
    cutlass::epilogue::collective::EpilogueTileAuto,
    Acc, Acc,
    ElemCD, cutlass::layout::RowMajor, 128 / cutlass::sizeof_bits<ElemCD>::value,
    ElemCD, cutlass::layout::RowMajor, 128 / cutlass::sizeof_bits<ElemCD>::value,
    cutlass::epilogue::collective::EpilogueScheduleAuto
  >::CollectiveOp;

using CollectiveMainloop = typename cutlass::gemm::collective::CollectiveBuilder<
    cutlass::arch::Sm90, cutlass::arch::OpClassTensorOp,
    ElemA, cutlass::layout::RowMajor, 128 / cutlass::sizeof_bits<ElemA>::value,
    ElemB, cutlass::layout::ColumnMajor, 128 / cutlass::sizeof_bits<ElemB>::value,
    Acc,
    TileShape, ClusterShape,
    cutlass::gemm::collective::StageCountAutoCarveout<static_cast<int>(sizeof(typename CollectiveEpilogue::SharedStorage))>,
    cutlass::gemm::collective::KernelScheduleAuto
  >::CollectiveOp;

using GemmKernel = cutlass::gemm::kernel::GemmUniversal<
    cute::Shape<int,int,int,int>,
    CollectiveMainloop,
    CollectiveEpilogue
>;
using Gemm = cutlass::gemm::device::GemmUniversalAdapter<GemmKernel>;

// Force the device kernel symbol into the cubin without needing a host main.
auto* _anchor = &cutlass::device_kernel<GemmKernel>;


// ===== COMPILED SASS (sm_90a) =====

	.target	sm_90a

	.elftype	@"ET_EXEC"


//--------------------- .note.nv.tkinfo           --------------------------
	.section	.note.nv.tkinfo,"",@"SHT_NOTE"
	.sectionflags	@"SHF_NOTE_NV_TKINFO"
	.tkinfo
        /*0018*/ 	.word	0x00000002
        /*0030*/ 	.string	""
        /*0030*/ 	.string	"ptxas"
        /*0030*/ 	.string	"Cuda compilation tools, release 13.0, V13.0.88"
        /*0030*/ 	.string	"Build cuda_13.0.r13.0/compiler.36424714_0"
        /*0030*/ 	.string	"-arch sm_90a -m 64 "



//--------------------- .note.nv.cuinfo           --------------------------
	.section	.note.nv.cuinfo,"",@"SHT_NOTE"
	.sectionflags	@"SHF_NOTE_NV_CUINFO"
        /*0018*/ 	.short	0x0002
        /*001a*/ 	.short	0x005a
        /*001c*/ 	.short	0x0082
	.zero		2


//--------------------- .nv.info                  --------------------------
	.section	.nv.info,"",@"SHT_CUDA_INFO"
	.align	4


	//----- nvinfo : EIATTR_REGCOUNT
	.align		4
        /*0000*/ 	.byte	0x04, 0x2f
        /*0002*/ 	.short	(.L_15 - .L_14)
	.align		4
.L_14:
        /*0004*/ 	.word	index@(_ZN7cutlass13device_kernelINS_4gemm6kernel13GemmUniversalIN4cute5tupleIJiiiiEEENS1_10collective13CollectiveMmaINS1_34MainloopSm90TmaGmmaWarpSpecializedILi2ENS5_IJNS4_1CILi2EEENSA_ILi4EEENSA_ILi1EEEEEENS1_35KernelTmaWarpSpecializedCooperativeEEENS5_IJNSA_ILi256EEENSA_ILi128EEESI_EEENS_6half_tENS5_IJlSD_lEEESK_SL_NS4_8TiledMMAINS4_8MMA_AtomIJNS4_4SM904GMMA26MMA_64x128x16_F32F16F16_SSILNSP_5MajorE0ELSR_0ELNSP_7ScaleInE1ELSS_1EEEEEENS4_6LayoutINS5_IJSB_SD_SD_EEENS5_IJSD_NSA_ILi0EEESX_EEEEENS5_IJNS4_10UnderscoreES10_S10_EEEEENS4_23SM90_TMA_LOAD_MULTICASTENS4_14ComposedLayoutINS4_7SwizzleILi3ELi4ELi3EEENS4_18smem_ptr_flag_bitsILi16EEENSV_INS5_IJNSA_ILi8EEENSA_ILi64EEEEEENS5_IJS1A_SD_EEEEEEEvNS4_8identityES13_S1E_vS1F_EENS_8epilogue10collective6detail29Sm90TmaWarpSpecializedAdapterINS1I_15DefaultEpilogueISK_SL_SL_NS1H_6thread17LinearCombinationISK_Li1EffLNS1M_9ScaleType4KindE0ELNS_15FloatRoundStyleE2ESK_EENS1_15EpilogueDefaultEEEEEvvEEEEvNT_6ParamsE)
        /*0008*/ 	.word	0x000000a8


	//----- nvinfo : EIATTR_FRAME_SIZE
	.align		4
.L_15:
        /*000c*/ 	.byte	0x04, 0x11
        /*000e*/ 	.short	(.L_17 - .L_16)
	.align		4
.L_16:
        /*0010*/ 	.word	index@(_ZN7cutlass13device_kernelINS_4gemm6kernel13GemmUniversalIN4cute5tupleIJiiiiEEENS1_10collective13CollectiveMmaINS1_34MainloopSm90TmaGmmaWarpSpecializedILi2ENS5_IJNS4_1CILi2EEENSA_ILi4EEENSA_ILi1EEEEEENS1_35KernelTmaWarpSpecializedCooperativeEEENS5_IJNSA_ILi256EEENSA_ILi128EEESI_EEENS_6half_tENS5_IJlSD_lEEESK_SL_NS4_8TiledMMAINS4_8MMA_AtomIJNS4_4SM904GMMA26MMA_64x128x16_F32F16F16_SSILNSP_5MajorE0ELSR_0ELNSP_7ScaleInE1ELSS_1EEEEEENS4_6LayoutINS5_IJSB_SD_SD_EEENS5_IJSD_NSA_ILi0EEESX_EEEEENS5_IJNS4_10UnderscoreES10_S10_EEEEENS4_23SM90_TMA_LOAD_MULTICASTENS4_14ComposedLayoutINS4_7SwizzleILi3ELi4ELi3EEENS4_18smem_ptr_flag_bitsILi16EEENSV_INS5_IJNSA_ILi8EEENSA_ILi64EEEEEENS5_IJS1A_SD_EEEEEEEvNS4_8identityES13_S1E_vS1F_EENS_8epilogue10collective6detail29Sm90TmaWarpSpecializedAdapterINS1I_15DefaultEpilogueISK_SL_SL_NS1H_6thread17LinearCombinationISK_Li1EffLNS1M_9ScaleType4KindE0ELNS_15FloatRoundStyleE2ESK_EENS1_15EpilogueDefaultEEEEEvvEEEEvNT_6ParamsE)
        /*0014*/ 	.word	0x00000000


	//----- nvinfo : EIATTR_MIN_STACK_SIZE
	.align		4
.L_17:
        /*0018*/ 	.byte	0x04, 0x12
        /*001a*/ 	.short	(.L_19 - .L_18)
	.align		4
.L_18:
        /*001c*/ 	.word	index@(_ZN7cutlass13device_kernelINS_4gemm6kernel13GemmUniversalIN4cute5tupleIJiiiiEEENS1_10collective13CollectiveMmaINS1_34MainloopSm90TmaGmmaWarpSpecializedILi2ENS5_IJNS4_1CILi2EEENSA_ILi4EEENSA_ILi1EEEEEENS1_35KernelTmaWarpSpecializedCooperativeEEENS5_IJNSA_ILi256EEENSA_ILi128EEESI_EEENS_6half_tENS5_IJlSD_lEEESK_SL_NS4_8TiledMMAINS4_8MMA_AtomIJNS4_4SM904GMMA26MMA_64x128x16_F32F16F16_SSILNSP_5MajorE0ELSR_0ELNSP_7ScaleInE1ELSS_1EEEEEENS4_6LayoutINS5_IJSB_SD_SD_EEENS5_IJSD_NSA_ILi0EEESX_EEEEENS5_IJNS4_10UnderscoreES10_S10_EEEEENS4_23SM90_TMA_LOAD_MULTICASTENS4_14ComposedLayoutINS4_7SwizzleILi3ELi4ELi3EEENS4_18smem_ptr_flag_bitsILi16EEENSV_INS5_IJNSA_ILi8EEENSA_ILi64EEEEEENS5_IJS1A_SD_EEEEEEEvNS4_8identityES13_S1E_vS1F_EENS_8epilogue10collective6detail29Sm90TmaWarpSpecializedAdapterINS1I_15DefaultEpilogueISK_SL_SL_NS1H_6thread17LinearCombinationISK_Li1EffLNS1M_9ScaleType4KindE0ELNS_15FloatRoundStyleE2ESK_EENS1_15EpilogueDefaultEEEEEvvEEEEvNT_6ParamsE)
        /*0020*/ 	.word	0x00000000
.L_19:


//--------------------- .nv.compat                --------------------------
	.section	.nv.compat,"",@"SHT_CUDA_COMPAT_INFO"
	.align	4
        /*0000*/ 	.byte	0x02, 0x09, 0x01, 0x00, 0x02, 0x02, 0x04, 0x00, 0x02, 0x05, 0x05, 0x00, 0x03, 0x07, 0x01, 0x01
        /*0010*/ 	.byte	0x02, 0x03, 0x01, 0x00, 0x02, 0x06, 0x01, 0x00, 0x04, 0x0b, 0x08, 0x00, 0x00, 0x00, 0x00, 0x00
        /*0020*/ 	.byte	0x00, 0x00, 0x00, 0x00


//--------------------- .nv.info._ZN7cutlass13device_kernelINS_4gemm6kernel13GemmUniversalIN4cute5tupleIJiiiiEEENS1_10collective13CollectiveMmaINS1_34MainloopSm90TmaGmmaWarpSpecializedILi2ENS5_IJNS4_1CILi2EEENSA_ILi4EEENSA_ILi1EEEEEENS1_35KernelTmaWarpSpecializedCooperativeEEENS5_IJNSA_ILi256EEENSA_ILi128EEESI_EEENS_6half_tENS5_IJlSD_lEEESK_SL_NS4_8TiledMMAINS4_8MMA_AtomIJNS4_4SM904GMMA26MMA_64x128x16_F32F16F16_SSILNSP_5MajorE0ELSR_0ELNSP_7ScaleInE1ELSS_1EEEEEENS4_6LayoutINS5_IJSB_SD_SD_EEENS5_IJSD_NSA_ILi0EEESX_EEEEENS5_IJNS4_10UnderscoreES10_S10_EEEEENS4_23SM90_TMA_LOAD_MULTICASTENS4_14ComposedLayoutINS4_7SwizzleILi3ELi4ELi3EEENS4_18smem_ptr_flag_bitsILi16EEENSV_INS5_IJNSA_ILi8EEENSA_ILi64EEEEEENS5_IJS1A_SD_EEEEEEEvNS4_8identityES13_S1E_vS1F_EENS_8epilogue10collective6detail29Sm90TmaWarpSpecializedAdapterINS1I_15DefaultEpilogueISK_SL_SL_NS1H_6thread17LinearCombinationISK_Li1EffLNS1M_9ScaleType4KindE0ELNS_15FloatRoundStyleE2ESK_EENS1_15EpilogueDefaultEEEEEvvEEEEvNT_6ParamsE --------------------------
	.section	.nv.info._ZN7cutlass13device_kernelINS_4gemm6kernel13GemmUniversalIN4cute5tupleIJiiiiEEENS1_10collective13CollectiveMmaINS1_34MainloopSm90TmaGmmaWarpSpecializedILi2ENS5_IJNS4_1CILi2EEENSA_ILi4EEENSA_ILi1EEEEEENS1_35KernelTmaWarpSpecializedCooperativeEEENS5_IJNSA_ILi256EEENSA_ILi128EEESI_EEENS_6half_tENS5_IJlSD_lEEESK_SL_NS4_8TiledMMAINS4_8MMA_AtomIJNS4_4SM904GMMA26MMA_64x128x16_F32F16F16_SSILNSP_5MajorE0ELSR_0ELNSP_7ScaleInE1ELSS_1EEEEEENS4_6LayoutINS5_IJSB_SD_SD_EEENS5_IJSD_NSA_ILi0EEESX_EEEEENS5_IJNS4_10UnderscoreES10_S10_EEEEENS4_23SM90_TMA_LOAD_MULTICASTENS4_14ComposedLayoutINS4_7SwizzleILi3ELi4ELi3EEENS4_18smem_ptr_flag_bitsILi16EEENSV_INS5_IJNSA_ILi8EEENSA_ILi64EEEEEENS5_IJS1A_SD_EEEEEEEvNS4_8identityES13_S1E_vS1F_EENS_8epilogue10collective6detail29Sm90TmaWarpSpecializedAdapterINS1I_15DefaultEpilogueISK_SL_SL_NS1H_6thread17LinearCombinationISK_Li1EffLNS1M_9ScaleType4KindE0ELNS_15FloatRoundStyleE2ESK_EENS1_15EpilogueDefaultEEEEEvvEEEEvNT_6ParamsE,"",@"SHT_CUDA_INFO"
	.sectionflags	@""
	.align	4


	//----- nvinfo : EIATTR_CUDA_API_VERSION
	.align		4
        /*0000*/ 	.byte	0x04, 0x37
        /*0002*/ 	.short	(.L_21 - .L_20)
.L_20:
        /*0004*/ 	.word	0x00000082


	//----- nvinfo : EIATTR_KPARAM_INFO
	.align		4
.L_21:
        /*0008*/ 	.byte	0x04, 0x17
        /*000a*/ 	.short	(.L_23 - .L_22)
.L_22:
        /*000c*/ 	.word	0x00000000
        /*0010*/ 	.short	0x0000
        /*0012*/ 	.short	0x0070
        /*0014*/ 	.byte	0x00, 0xf0, 0x01, 0x10


	//----- nvinfo : EIATTR_SPARSE_MMA_MASK
	.align		4
.L_23:
        /*0018*/ 	.byte	0x03, 0x50
        /*001a*/ 	.short	0x0000


	//----- nvinfo : EIATTR_MAXREG_COUNT
	.align		4
        /*001c*/ 	.byte	0x03, 0x1b
        /*001e*/ 	.short	0x00a8


	//----- nvinfo : EIATTR_NUM_BARRIERS
	.align		4
        /*0020*/ 	.byte	0x02, 0x4c
        /*0022*/ 	.byte	0x01
	.zero		1


	//----- nvinfo : EIATTR_EXTERNS
	.align		4
        /*0024*/ 	.byte	0x04, 0x0f
        /*0026*/ 	.short	(.L_25 - .L_24)


	//   ....[0]....
	.align		4
.L_24:
        /*0028*/ 	.word	index@(__assertfail)


	//----- nvinfo : EIATTR_MERCURY_ISA_VERSION
	.align		4
.L_25:
        /*002c*/ 	.byte	0x03, 0x5f
        /*002e*/ 	.short	0x0101


	//----- nvinfo : EIATTR_INT_WARP_WIDE_INSTR_OFFSETS
	.align		4
        /*0030*/ 	.byte	0x04, 0x31
        /*0032*/ 	.short	(.L_27 - .L_26)


	//   ....[0]....
.L_26:
        /*0034*/ 	.word	0x00000440


	//   ....[1]....
        /*0038*/ 	.word	0x00000470


	//   ....[2]....
        /*003c*/ 	.word	0x00000630


	//   ....[3]....
        /*0040*/ 	.word	0x00002520


	//----- nvinfo : EIATTR_COOP_GROUP_MASK_REGIDS
	.align		4
.L_27:
        /*0044*/ 	.byte	0x04, 0x29
        /*0046*/ 	.short	(.L_29 - .L_28)


	//   ....[0]....
.L_28:
        /*0048*/ 	.word	0xffffffff


	//   ....[1]....
        /*004c*/ 	.word	0xffffffff


	//   ....[2]....
        /*0050*/ 	.word	0xffffffff


	//   ....[3]....
        /*0054*/ 	.word	0xffffffff


	//   ....[4]....
        /*0058*/ 	.word	0xffffffff


	//   ....[5]....
        /*005c*/ 	.word	0xffffffff


	//----- nvinfo : EIATTR_COOP_GROUP_INSTR_OFFSETS
	.align		4
.L_29:
        /*0060*/ 	.byte	0x04, 0x28
        /*0062*/ 	.short	(.L_31 - .L_30)


	//   ....[0]....
.L_30:
        /*0064*/ 	.word	0x00000060


	//   ....[1]....
        /*0068*/ 	.word	0x00000070


	//   ....[2]....
        /*006c*/ 	.word	0x00000130


	//   ....[3]....
        /*0070*/ 	.word	0x00000290


	//   ....[4]....
        /*0074*/ 	.word	0x000007b0


	//   ....[5]....
        /*0078*/ 	.word	0x00001200


	//----- nvinfo : EIATTR_REG_RECONFIG
	.align		4
.L_31:
        /*007c*/ 	.byte	0x01, 0x54
	.zero		2


	//----- nvinfo : EIATTR_SYSCALL_OFFSETS
	.align		4
        /*0080*/ 	.byte	0x04, 0x46
        /*0082*/ 	.short	(.L_33 - .L_32)


	//   ....[0]....
.L_32:
        /*0084*/ 	.word	0x000013c0


	//----- nvinfo : EIATTR_MBARRIER_INSTR_OFFSETS
	.align		4
.L_33:
        /*0088*/ 	.byte	0x04, 0x39
        /*008a*/ 	.short	(.L_35 - .L_34)


	//   ....[0]....
.L_34:
        /*008c*/ 	.word	0x00000230
        /*0090*/ 	.word	0x000000ff
        /*0094*/ 	.word	0x00000000
        /*0098*/ 	.short	0x0100
        /*009a*/ 	.byte	0x08
	.zero		1


	//   ....[1]....
        /*009c*/ 	.word	0x00000240
        /*00a0*/ 	.word	0x000000ff
        /*00a4*/ 	.word	0x00000010
        /*00a8*/ 	.short	0x0100
        /*00aa*/ 	.byte	0x08
	.zero		1


	//   ....[2]....
        /*00ac*/ 	.word	0x00000250
        /*00b0*/ 	.word	0x000000ff
        /*00b4*/ 	.word	0x00000008
        /*00b8*/ 	.short	0x0100
        /*00ba*/ 	.byte	0x08
	.zero		1


	//   ....[3]....
        /*00bc*/ 	.word	0x00000260
        /*00c0*/ 	.word	0x000000ff
        /*00c4*/ 	.word	0x00000018
        /*00c8*/ 	.short	0x0100
        /*00ca*/ 	.byte	0x08
	.zero		1


	//   ....[4]....
        /*00cc*/ 	.word	0x000006b0
        /*00d0*/ 	.word	0x000000ff
        /*00d4*/ 	.word	0x00000030
        /*00d8*/ 	.short	0x0100
        /*00da*/ 	.byte	0x06
	.zero		1


	//   ....[5]....
        /*00dc*/ 	.word	0x00000740
        /*00e0*/ 	.word	0x000000ff
        /*00e4*/ 	.word	0x00000038
        /*00e8*/ 	.short	0x0100
        /*00ea*/ 	.byte	0x06
	.zero		1


	//   ....[6]....
        /*00ec*/ 	.word	0x00001480
        /*00f0*/ 	.word	0x00000003
        /*00f4*/ 	.word	0x00000000
        /*00f8*/ 	.short	0x010a
        /*00fa*/ 	.byte	0x3f
	.zero		1


	//   ....[7]....
        /*00fc*/ 	.word	0x000014c0
        /*0100*/ 	.word	0x00000003
        /*0104*/ 	.word	0x00000000
        /*0108*/ 	.short	0x010a
        /*010a*/ 	.byte	0x3f
	.zero		1


	//   ....[8]....
        /*010c*/ 	.word	0x00001ce0
        /*0110*/ 	.word	0x00000005
        /*0114*/ 	.word	0x00000000
        /*0118*/ 	.short	0x010a
        /*011a*/ 	.byte	0x3f
	.zero		1


	//   ....[9]....
        /*011c*/ 	.word	0x00001d20
        /*0120*/ 	.word	0x00000005
        /*0124*/ 	.word	0x00000000
        /*0128*/ 	.short	0x010a
        /*012a*/ 	.byte	0x3f
	.zero		1


	//   ....[10]....
        /*012c*/ 	.word	0x000023c0
        /*0130*/ 	.word	0x00000005
        /*0134*/ 	.word	0x00000000
        /*0138*/ 	.short	0x0101
        /*013a*/ 	.byte	0x3f
	.zero		1


	//   ....[11]....
        /*013c*/ 	.word	0x000025a0
        /*0140*/ 	.word	0x00000003
        /*0144*/ 	.word	0x00000000
        /*0148*/ 	.short	0x0101
        /*014a*/ 	.byte	0x3f
	.zero		1


	//   ....[12]....
        /*014c*/ 	.word	0x0000beb0
        /*0150*/ 	.word	0x00000014
        /*0154*/ 	.word	0x00000010
        /*0158*/ 	.short	0x010a
        /*015a*/ 	.byte	0x3f
	.zero		1


	//   ....[13]....
        /*015c*/ 	.word	0x0000c350
        /*0160*/ 	.word	0x00000004
        /*0164*/ 	.word	0x00000038
        /*0168*/ 	.short	0x0101
        /*016a*/ 	.byte	0x3f
	.zero		1


	//   ....[14]....
        /*016c*/ 	.word	0x0000ca60
        /*0170*/ 	.word	0x00000005
        /*0174*/ 	.word	0x00000000
        /*0178*/ 	.short	0x010a
        /*017a*/ 	.byte	0x3f
	.zero		1


	//   ....[15]....
        /*017c*/ 	.word	0x0000cae0
        /*0180*/ 	.word	0x00000009
        /*0184*/ 	.word	0x00000000
        /*0188*/ 	.short	0x010a
        /*018a*/ 	.byte	0x3f
	.zero		1


	//   ....[16]....
        /*018c*/ 	.word	0x0000cb40
        /*0190*/ 	.word	0x00000003
        /*0194*/ 	.word	0x00000000
        /*0198*/ 	.short	0x010a
        /*019a*/ 	.byte	0x3f
	.zero		1


	//   ....[17]....
        /*019c*/ 	.word	0x0000cb90
        /*01a0*/ 	.word	0x00000005
        /*01a4*/ 	.word	0x00000000
        /*01a8*/ 	.short	0x010a
        /*01aa*/ 	.byte	0x3f
	.zero		1


	//   ....[18]....
        /*01ac*/ 	.word	0x0000cc60
        /*01b0*/ 	.word	0x00000014
        /*01b4*/ 	.word	0x00000010
        /*01b8*/ 	.short	0x010a
        /*01ba*/ 	.byte	0x3f
	.zero		1


	//   ....[19]....
        /*01bc*/ 	.word	0x0000cd30
        /*01c0*/ 	.word	0x00000005
        /*01c4*/ 	.word	0x00000000
        /*01c8*/ 	.short	0x010a
        /*01ca*/ 	.byte	0x3f
	.zero		1


	//----- nvinfo : EIATTR_NUM_MBARRIERS
	.align		4
.L_35:
        /*01cc*/ 	.byte	0x03, 0x38
        /*01ce*/ 	.short	0x0006


	//----- nvinfo : EIATTR_EXIT_INSTR_OFFSETS
	.align		4
        /*01d0*/ 	.byte	0x04, 0x1c
        /*01d2*/ 	.short	(.L_37 - .L_36)


	//   ....[0]....
.L_36:
        /*01d4*/ 	.word	0x00000910


	//   ....[1]....
        /*01d8*/ 	.word	0x00001130


	//   ....[2]....
        /*01dc*/ 	.word	0x0000b4e0


	//   ....[3]....
        /*01e0*/ 	.word	0x0000ba40


	//   ....[4]....
        /*01e4*/ 	.word	0x0000cb30


	//----- nvinfo : EIATTR_MAX_THREADS
	.align		4
.L_37:
        /*01e8*/ 	.byte	0x04, 0x05
        /*01ea*/ 	.short	(.L_39 - .L_38)
.L_38:
        /*01ec*/ 	.word	0x00000180
        /*01f0*/ 	.word	0x00000001
        /*01f4*/ 	.word	0x00000001


	//----- nvinfo : EIATTR_CRS_STACK_SIZE
	.align		4
.L_39:
        /*01f8*/ 	.byte	0x04, 0x1e
        /*01fa*/ 	.short	(.L_41 - .L_40)
.L_40:
        /*01fc*/ 	.word	0x00000000


	//----- nvinfo : EIATTR_CBANK_PARAM_SIZE
	.align		4
.L_41:
        /*0200*/ 	.byte	0x03, 0x19
        /*0202*/ 	.short	0x0470


	//----- nvinfo : EIATTR_PARAM_CBANK
	.align		4
        /*0204*/ 	.byte	0x04, 0x0a
        /*0206*/ 	.short	(.L_43 - .L_42)
	.align		4
.L_42:
        /*0208*/ 	.word	index@(.nv.constant0._ZN7cutlass13device_kernelINS_4gemm6kernel13GemmUniversalIN4cute5tupleIJiiiiEEENS1_10collective13CollectiveMmaINS1_34MainloopSm90TmaGmmaWarpSpecializedILi2ENS5_IJNS4_1CILi2EEENSA_ILi4EEENSA_ILi1EEEEEENS1_35KernelTmaWarpSpecializedCooperativeEEENS5_IJNSA_ILi256EEENSA_ILi128EEESI_EEENS_6half_tENS5_IJlSD_lEEESK_SL_NS4_8TiledMMAINS4_8MMA_AtomIJNS4_4SM904GMMA26MMA_64x128x16_F32F16F16_SSILNSP_5MajorE0ELSR_0ELNSP_7ScaleInE1ELSS_1EEEEEENS4_6LayoutINS5_IJSB_SD_SD_EEENS5_IJSD_NSA_ILi0EEESX_EEEEENS5_IJNS4_10UnderscoreES10_S10_EEEEENS4_23SM90_TMA_LOAD_MULTICASTENS4_14ComposedLayoutINS4_7SwizzleILi3ELi4ELi3EEENS4_18smem_ptr_flag_bitsILi16EEENSV_INS5_IJNSA_ILi8EEENSA_ILi64EEEEEENS5_IJS1A_SD_EEEEEEEvNS4_8identityES13_S1E_vS1F_EENS_8epilogue10collective6detail29Sm90TmaWarpSpecializedAdapterINS1I_15DefaultEpilogueISK_SL_SL_NS1H_6thread17LinearCombinationISK_Li1EffLNS1M_9ScaleType4KindE0ELNS_15FloatRoundStyleE2ESK_EENS1_15EpilogueDefaultEEEEEvvEEEEvNT_6ParamsE)
        /*020c*/ 	.short	0x0210
        /*020e*/ 	.short	0x0470


	//----- nvinfo : EIATTR_SW_WAR
	.align		4
.L_43:
        /*0210*/ 	.byte	0x04, 0x36
        /*0212*/ 	.short	(.L_45 - .L_44)
.L_44:
        /*0214*/ 	.word	0x00000008
.L_45:


//--------------------- .nv.callgraph             --------------------------
	.section	.nv.callgraph,"",@"SHT_CUDA_CALLGRAPH"
	.align	4
	.sectionentsize	8
	.align		4
        /*0000*/ 	.word	0x00000000
	.align		4
        /*0004*/ 	.word	0xffffffff
	.align		4
        /*0008*/ 	.word	index@(_ZN7cutlass13device_kernelINS_4gemm6kernel13GemmUniversalIN4cute5tupleIJiiiiEEENS1_10collective13CollectiveMmaINS1_34MainloopSm90TmaGmmaWarpSpecializedILi2ENS5_IJNS4_1CILi2EEENSA_ILi4EEENSA_ILi1EEEEEENS1_35KernelTmaWarpSpecializedCooperativeEEENS5_IJNSA_ILi256EEENSA_ILi128EEESI_EEENS_6half_tENS5_IJlSD_lEEESK_SL_NS4_8TiledMMAINS4_8MMA_AtomIJNS4_4SM904GMMA26MMA_64x128x16_F32F16F16_SSILNSP_5MajorE0ELSR_0ELNSP_7ScaleInE1ELSS_1EEEEEENS4_6LayoutINS5_IJSB_SD_SD_EEENS5_IJSD_NSA_ILi0EEESX_EEEEENS5_IJNS4_10UnderscoreES10_S10_EEEEENS4_23SM90_TMA_LOAD_MULTICASTENS4_14ComposedLayoutINS4_7SwizzleILi3ELi4ELi3EEENS4_18smem_ptr_flag_bitsILi16EEENSV_INS5_IJNSA_ILi8EEENSA_ILi64EEEEEENS5_IJS1A_SD_EEEEEEEvNS4_8identityES13_S1E_vS1F_EENS_8epilogue10collective6detail29Sm90TmaWarpSpecializedAdapterINS1I_15DefaultEpilogueISK_SL_SL_NS1H_6thread17LinearCombinationISK_Li1EffLNS1M_9ScaleType4KindE0ELNS_15FloatRoundStyleE2ESK_EENS1_15EpilogueDefaultEEEEEvvEEEEvNT_6ParamsE)
	.align		4
        /*000c*/ 	.word	index@(__assertfail)
	.align		4
        /*0010*/ 	.word	0x00000000
	.align		4
        /*0014*/ 	.word	0xfffffffe
	.align		4
        /*0018*/ 	.word	0x00000000
	.align		4
        /*001c*/ 	.word	0xfffffffd
	.align		4
        /*0020*/ 	.word	0x00000000
	.align		4
        /*0024*/ 	.word	0xfffffffc


//--------------------- .nv.constant4             --------------------------
	.section	.nv.constant4,"a",@progbits
	.align	8
	.align		8
.nv.constant4:
        /*0000*/ 	.dword	__assertfail
	.align		8
        /*0008*/ 	.dword	__unnamed_1
	.align		8
        /*0010*/ 	.dword	_ZN40_INTERNAL_ee38b48f_4_k_cu_11b08e23_223204cuda3std3__45__cpo5beginE
	.align		8
        /*0018*/ 	.dword	_ZN40_INTERNAL_ee38b48f_4_k_cu_11b08e23_223204cuda3std3__45__cpo3endE
	.align		8
        /*0020*/ 	.dword	_ZN40_INTERNAL_ee38b48f_4_k_cu_11b08e23_223204cuda3std3__45__cpo6cbeginE
	.align		8
        /*0028*/ 	.dword	_ZN40_INTERNAL_ee38b48f_4_k_cu_11b08e23_223204cuda3std3__45__cpo4cendE
	.align		8
        /*0030*/ 	.dword	_ZN40_INTERNAL_ee38b48f_4_k_cu_11b08e23_223204cuda3std3__442_GLOBAL__N__ee38b48f_4_k_cu_11b08e23_223206ignoreE
	.align		8
        /*0038*/ 	.dword	_ZN40_INTERNAL_ee38b48f_4_k_cu_11b08e23_223204cuda3std3__419piecewise_constructE
	.align		8
        /*0040*/ 	.dword	_ZN40_INTERNAL_ee38b48f_4_k_cu_11b08e23_223204cuda3std3__48in_placeE
	.align		8
        /*0048*/ 	.dword	_ZN40_INTERNAL_ee38b48f_4_k_cu_11b08e23_223204cuda3std6ranges3__45__cpo4swapE
	.align		8
        /*0050*/ 	.dword	_ZN40_INTERNAL_ee38b48f_4_k_cu_11b08e23_223204cuda3std6ranges3__45__cpo9iter_moveE
	.align		8
        /*0058*/ 	.dword	_ZN40_INTERNAL_ee38b48f_4_k_cu_11b08e23_223204cute7productE
	.align		8
        /*0060*/ 	.dword	_ZN40_INTERNAL_ee38b48f_4_k_cu_11b08e23_223204cute1_E
	.align		8
        /*0068*/ 	.dword	$str$22
	.align		8
        /*0070*/ 	.dword	$str$23


//--------------------- .text._ZN7cutlass13device_kernelINS_4gemm6kernel13GemmUniversalIN4cute5tupleIJiiiiEEENS1_10collective13CollectiveMmaINS1_34MainloopSm90TmaGmmaWarpSpecializedILi2ENS5_IJNS4_1CILi2EEENSA_ILi4EEENSA_ILi1EEEEEENS1_35KernelTmaWarpSpecializedCooperativeEEENS5_IJNSA_ILi256EEENSA_ILi128EEESI_EEENS_6half_tENS5_IJlSD_lEEESK_SL_NS4_8TiledMMAINS4_8MMA_AtomIJNS4_4SM904GMMA26MMA_64x128x16_F32F16F16_SSILNSP_5MajorE0ELSR_0ELNSP_7ScaleInE1ELSS_1EEEEEENS4_6LayoutINS5_IJSB_SD_SD_EEENS5_IJSD_NSA_ILi0EEESX_EEEEENS5_IJNS4_10UnderscoreES10_S10_EEEEENS4_23SM90_TMA_LOAD_MULTICASTENS4_14ComposedLayoutINS4_7SwizzleILi3ELi4ELi3EEENS4_18smem_ptr_flag_bitsILi16EEENSV_INS5_IJNSA_ILi8EEENSA_ILi64EEEEEENS5_IJS1A_SD_EEEEEEEvNS4_8identityES13_S1E_vS1F_EENS_8epilogue10collective6detail29Sm90TmaWarpSpecializedAdapterINS1I_15DefaultEpilogueISK_SL_SL_NS1H_6thread17LinearCombinationISK_Li1EffLNS1M_9ScaleType4KindE0ELNS_15FloatRoundStyleE2ESK_EENS1_15EpilogueDefaultEEEEEvvEEEEvNT_6ParamsE --------------------------
	.section	.text._ZN7cutlass13device_kernelINS_4gemm6kernel13GemmUniversalIN4cute5tupleIJiiiiEEENS1_10collective13CollectiveMmaINS1_34MainloopSm90TmaGmmaWarpSpecializedILi2ENS5_IJNS4_1CILi2EEENSA_ILi4EEENSA_ILi1EEEEEENS1_35KernelTmaWarpSpecializedCooperativeEEENS5_IJNSA_ILi256EEENSA_ILi128EEESI_EEENS_6half_tENS5_IJlSD_lEEESK_SL_NS4_8TiledMMAINS4_8MMA_AtomIJNS4_4SM904GMMA26MMA_64x128x16_F32F16F16_SSILNSP_5MajorE0ELSR_0ELNSP_7ScaleInE1ELSS_1EEEEEENS4_6LayoutINS5_IJSB_SD_SD_EEENS5_IJSD_NSA_ILi0EEESX_EEEEENS5_IJNS4_10UnderscoreES10_S10_EEEEENS4_23SM90_TMA_LOAD_MULTICASTENS4_14ComposedLayoutINS4_7SwizzleILi3ELi4ELi3EEENS4_18smem_ptr_flag_bitsILi16EEENSV_INS5_IJNSA_ILi8EEENSA_ILi64EEEEEENS5_IJS1A_SD_EEEEEEEvNS4_8identityES13_S1E_vS1F_EENS_8epilogue10collective6detail29Sm90TmaWarpSpecializedAdapterINS1I_15DefaultEpilogueISK_SL_SL_NS1H_6thread17LinearCombinationISK_Li1EffLNS1M_9ScaleType4KindE0ELNS_15FloatRoundStyleE2ESK_EENS1_15EpilogueDefaultEEEEEvvEEEEvNT_6ParamsE,"ax",@progbits
	.align	128
.text._ZN7cutlass13device_kernelINS_4gemm6kernel13GemmUniversalIN4cute5tupleIJiiiiEEENS1_10collective13CollectiveMmaINS1_34MainloopSm90TmaGmmaWarpSpecializedILi2ENS5_IJNS4_1CILi2EEENSA_ILi4EEENSA_ILi1EEEEEENS1_35KernelTmaWarpSpecializedCooperativeEEENS5_IJNSA_ILi256EEENSA_ILi128EEESI_EEENS_6half_tENS5_IJlSD_lEEESK_SL_NS4_8TiledMMAINS4_8MMA_AtomIJNS4_4SM904GMMA26MMA_64x128x16_F32F16F16_SSILNSP_5MajorE0ELSR_0ELNSP_7ScaleInE1ELSS_1EEEEEENS4_6LayoutINS5_IJSB_SD_SD_EEENS5_IJSD_NSA_ILi0EEESX_EEEEENS5_IJNS4_10UnderscoreES10_S10_EEEEENS4_23SM90_TMA_LOAD_MULTICASTENS4_14ComposedLayoutINS4_7SwizzleILi3ELi4ELi3EEENS4_18smem_ptr_flag_bitsILi16EEENSV_INS5_IJNSA_ILi8EEENSA_ILi64EEEEEENS5_IJS1A_SD_EEEEEEEvNS4_8identityES13_S1E_vS1F_EENS_8epilogue10collective6detail29Sm90TmaWarpSpecializedAdapterINS1I_15DefaultEpilogueISK_SL_SL_NS1H_6thread17LinearCombinationISK_Li1EffLNS1M_9ScaleType4KindE0ELNS_15FloatRoundStyleE2ESK_EENS1_15EpilogueDefaultEEEEEvvEEEEvNT_6ParamsE:
        .type           _ZN7cutlass13device_kernelINS_4gemm6kernel13GemmUniversalIN4cute5tupleIJiiiiEEENS1_10collective13CollectiveMmaINS1_34MainloopSm90TmaGmmaWarpSpecializedILi2ENS5_IJNS4_1CILi2EEENSA_ILi4EEENSA_ILi1EEEEEENS1_35KernelTmaWarpSpecializedCooperativeEEENS5_IJNSA_ILi256EEENSA_ILi128EEESI_EEENS_6half_tENS5_IJlSD_lEEESK_SL_NS4_8TiledMMAINS4_8MMA_AtomIJNS4_4SM904GMMA26MMA_64x128x16_F32F16F16_SSILNSP_5MajorE0ELSR_0ELNSP_7ScaleInE1ELSS_1EEEEEENS4_6LayoutINS5_IJSB_SD_SD_EEENS5_IJSD_NSA_ILi0EEESX_EEEEENS5_IJNS4_10UnderscoreES10_S10_EEEEENS4_23SM90_TMA_LOAD_MULTICASTENS4_14ComposedLayoutINS4_7SwizzleILi3ELi4ELi3EEENS4_18smem_ptr_flag_bitsILi16EEENSV_INS5_IJNSA_ILi8EEENSA_ILi64EEEEEENS5_IJS1A_SD_EEEEEEEvNS4_8identityES13_S1E_vS1F_EENS_8epilogue10collective6detail29Sm90TmaWarpSpecializedAdapterINS1I_15DefaultEpilogueISK_SL_SL_NS1H_6thread17LinearCombinationISK_Li1EffLNS1M_9ScaleType4KindE0ELNS_15FloatRoundStyleE2ESK_EENS1_15EpilogueDefaultEEEEEvvEEEEvNT_6ParamsE,@function
        .size           _ZN7cutlass13device_kernelINS_4gemm6kernel13GemmUniversalIN4cute5tupleIJiiiiEEENS1_10collective13CollectiveMmaINS1_34MainloopSm90TmaGmmaWarpSpecializedILi2ENS5_IJNS4_1CILi2EEENSA_ILi4EEENSA_ILi1EEEEEENS1_35KernelTmaWarpSpecializedCooperativeEEENS5_IJNSA_ILi256EEENSA_ILi128EEESI_EEENS_6half_tENS5_IJlSD_lEEESK_SL_NS4_8TiledMMAINS4_8MMA_AtomIJNS4_4SM904GMMA26MMA_64x128x16_F32F16F16_SSILNSP_5MajorE0ELSR_0ELNSP_7ScaleInE1ELSS_1EEEEEENS4_6LayoutINS5_IJSB_SD_SD_EEENS5_IJSD_NSA_ILi0EEESX_EEEEENS5_IJNS4_10UnderscoreES10_S10_EEEEENS4_23SM90_TMA_LOAD_MULTICASTENS4_14ComposedLayoutINS4_7SwizzleILi3ELi4ELi3EEENS4_18smem_ptr_flag_bitsILi16EEENSV_INS5_IJNSA_ILi8EEENSA_ILi64EEEEEENS5_IJS1A_SD_EEEEEEEvNS4_8identityES13_S1E_vS1F_EENS_8epilogue10collective6detail29Sm90TmaWarpSpecializedAdapterINS1I_15DefaultEpilogueISK_SL_SL_NS1H_6thread17LinearCombinationISK_Li1EffLNS1M_9ScaleType4KindE0ELNS_15FloatRoundStyleE2ESK_EENS1_15EpilogueDefaultEEEEEvvEEEEvNT_6ParamsE,(.L_x_319 - _ZN7cutlass13device_kernelINS_4gemm6kernel13GemmUniversalIN4cute5tupleIJiiiiEEENS1_10collective13CollectiveMmaINS1_34MainloopSm90TmaGmmaWarpSpecializedILi2ENS5_IJNS4_1CILi2EEENSA_ILi4EEENSA_ILi1EEEEEENS1_35KernelTmaWarpSpecializedCooperativeEEENS5_IJNSA_ILi256EEENSA_ILi128EEESI_EEENS_6half_tENS5_IJlSD_lEEESK_SL_NS4_8TiledMMAINS4_8MMA_AtomIJNS4_4SM904GMMA26MMA_64x128x16_F32F16F16_SSILNSP_5MajorE0ELSR_0ELNSP_7ScaleInE1ELSS_1EEEEEENS4_6LayoutINS5_IJSB_SD_SD_EEENS5_IJSD_NSA_ILi0EEESX_EEEEENS5_IJNS4_10UnderscoreES10_S10_EEEEENS4_23SM90_TMA_LOAD_MULTICASTENS4_14ComposedLayoutINS4_7SwizzleILi3ELi4ELi3EEENS4_18smem_ptr_flag_bitsILi16EEENSV_INS5_IJNSA_ILi8EEENSA_ILi64EEEEEENS5_IJS1A_SD_EEEEEEEvNS4_8identityES13_S1E_vS1F_EENS_8epilogue10collective6detail29Sm90TmaWarpSpecializedAdapterINS1I_15DefaultEpilogueISK_SL_SL_NS1H_6thread17LinearCombinationISK_Li1EffLNS1M_9ScaleType4KindE0ELNS_15FloatRoundStyleE2ESK_EENS1_15EpilogueDefaultEEEEEvvEEEEvNT_6ParamsE)
        .other          _ZN7cutlass13device_kernelINS_4gemm6kernel13GemmUniversalIN4cute5tupleIJiiiiEEENS1_10collective13CollectiveMmaINS1_34MainloopSm90TmaGmmaWarpSpecializedILi2ENS5_IJNS4_1CILi2EEENSA_ILi4EEENSA_ILi1EEEEEENS1_35KernelTmaWarpSpecializedCooperativeEEENS5_IJNSA_ILi256EEENSA_ILi128EEESI_EEENS_6half_tENS5_IJlSD_lEEESK_SL_NS4_8TiledMMAINS4_8MMA_AtomIJNS4_4SM904GMMA26MMA_64x128x16_F32F16F16_SSILNSP_5MajorE0ELSR_0ELNSP_7ScaleInE1ELSS_1EEEEEENS4_6LayoutINS5_IJSB_SD_SD_EEENS5_IJSD_NSA_ILi0EEESX_EEEEENS5_IJNS4_10UnderscoreES10_S10_EEEEENS4_23SM90_TMA_LOAD_MULTICASTENS4_14ComposedLayoutINS4_7SwizzleILi3ELi4ELi3EEENS4_18smem_ptr_flag_bitsILi16EEENSV_INS5_IJNSA_ILi8EEENSA_ILi64EEEEEENS5_IJS1A_SD_EEEEEEEvNS4_8identityES13_S1E_vS1F_EENS_8epilogue10collective6detail29Sm90TmaWarpSpecializedAdapterINS1I_15DefaultEpilogueISK_SL_SL_NS1H_6thread17LinearCombinationISK_Li1EffLNS1M_9ScaleType4KindE0ELNS_15FloatRoundStyleE2ESK_EENS1_15EpilogueDefaultEEEEEvvEEEEvNT_6ParamsE,@"STO_CUDA_ENTRY STV_DEFAULT"
_ZN7cutlass13device_kernelINS_4gemm6kernel13GemmUniversalIN4cute5tupleIJiiiiEEENS1_10collective13CollectiveMmaINS1_34MainloopSm90TmaGmmaWarpSpecializedILi2ENS5_IJNS4_1CILi2EEENSA_ILi4EEENSA_ILi1EEEEEENS1_35KernelTmaWarpSpecializedCooperativeEEENS5_IJNSA_ILi256EEENSA_ILi128EEESI_EEENS_6half_tENS5_IJlSD_lEEESK_SL_NS4_8TiledMMAINS4_8MMA_AtomIJNS4_4SM904GMMA26MMA_64x128x16_F32F16F16_SSILNSP_5MajorE0ELSR_0ELNSP_7ScaleInE1ELSS_1EEEEEENS4_6LayoutINS5_IJSB_SD_SD_EEENS5_IJSD_NSA_ILi0EEESX_EEEEENS5_IJNS4_10UnderscoreES10_S10_EEEEENS4_23SM90_TMA_LOAD_MULTICASTENS4_14ComposedLayoutINS4_7SwizzleILi3ELi4ELi3EEENS4_18smem_ptr_flag_bitsILi16EEENSV_INS5_IJNSA_ILi8EEENSA_ILi64EEEEEENS5_IJS1A_SD_EEEEEEEvNS4_8identityES13_S1E_vS1F_EENS_8epilogue10collective6detail29Sm90TmaWarpSpecializedAdapterINS1I_15DefaultEpilogueISK_SL_SL_NS1H_6thread17LinearCombinationISK_Li1EffLNS1M_9ScaleType4KindE0ELNS_15FloatRoundStyleE2ESK_EENS1_15EpilogueDefaultEEEEEvvEEEEvNT_6ParamsE:
[----:B------:R-:W0:Y:S01]  /*0000*/  LDC R1, c[0x0][0x28] ;  /* 0x00000a00ff017b82 */ /* 0x000e220000000800 */
[----:B------:R-:W1:Y:S01]  /*0010*/  S2R R18, SR_TID.X ;  /* 0x0000000000127919 */ /* 0x000e620000002100 */
[----:B------:R-:W-:Y:S01]  /*0020*/  ELECT P0, URZ, PT ;  /* 0x00000000003f782f */ /* 0x000fe20003800000 */
[----:B------:R-:W-:Y:S01]  /*0030*/  BSSY B0, `(.L_x_0) ;  /* 0x000000f000007945 */ /* 0x000fe20003800000 */
[--C-:B-1----:R-:W-:Y:S02]  /*0040*/  SHF.R.U32.HI R0, RZ, 0x5, R18.reuse ;  /* 0x00000005ff007819 */ /* 0x102fe40000011612 */
[----:B------:R-:W-:-:S03]  /*0050*/  SHF.R.U32.HI R3, RZ, 0x7, R18 ;  /* 0x00000007ff037819 */ /* 0x000fc60000011612 */
[----:B------:R-:W1:Y:S04]  /*0060*/  SHFL.IDX PT, R2, R0, RZ, 0x1f ;  /* 0x00001fff00027589 */ /* 0x000e6800000e0000 */
[----:B------:R2:W3:Y:S01]  /*0070*/  SHFL.IDX PT, R5, R3, RZ, 0x1f ;  /* 0x00001fff03057589 */ /* 0x0004e200000e0000 */
[----:B-1----:R-:W-:-:S13]  /*0080*/  ISETP.NE.OR P0, PT, R2, RZ, !P0 ;  /* 0x000000ff0200720c */ /* 0x002fda0004705670 */
[----:B0-23--:R-:W-:Y:S05]  /*0090*/  @P0 BRA `(.L_x_1) ;  /* 0x0000000000200947 */ /* 0x00dfea0003800000 */
[----:B------:R-:W-:Y:S02]  /*00a0*/  ULDC.64 UR4, c[0x0][0x198] ;  /* 0x0000660000047ab9 */ /* 0x000fe40000000a00 */
[----:B------:R-:W-:Y:S02]  /*00b0*/  UIADD3 UR6, UP0, UR4, 0xf0, URZ ;  /* 0x000000f004067890 */ /* 0x000fe4000ff1e03f */
[----:B------:R-:W-:Y:S02]  /*00c0*/  UIADD3 UR4, UP1, UR4, 0x1f0, URZ ;  /* 0x000001f004047890 */ /* 0x000fe4000ff3e03f */
[----:B------:R-:W-:Y:S02]  /*00d0*/  UIADD3.X UR7, URZ, UR5, URZ, UP0, !UPT ;  /* 0x000000053f077290 */ /* 0x000fe400087fe43f */
[----:B------:R-:W-:-:S07]  /*00e0*/  UIADD3.X UR5, URZ, UR5, URZ, UP1, !UPT ;  /* 0x000000053f057290 */ /* 0x000fce0008ffe43f */
[----:B------:R0:W-:Y:S02]  /*00f0*/  UTMACCTL.PF [UR6] ;  /* 0x00000000060079b9 */ /* 0x0001e40008040000 */
[----:B------:R0:W-:Y:S02]  /*0100*/  UTMACCTL.PF [UR4] ;  /* 0x00000000040079b9 */ /* 0x0001e40008040000 */
[----:B0-----:R-:W-:Y:S01]  /*0110*/  NOP ;  /* 0x0000000000007918 */ /* 0x001fe20000000000 */
.L_x_1:
[----:B------:R-:W-:Y:S05]  /*0120*/  BSYNC B0 ;  /* 0x0000000000007941 */ /* 0x000fea0003800000 */
.L_x_0:
[----:B------:R-:W0:Y:S02]  /*0130*/  SHFL.IDX PT, R3, R0, RZ, 0x1f ;  /* 0x00001fff00037589 */ /* 0x000e2400000e0000 */
[----:B0-----:R-:W-:-:S13]  /*0140*/  ISETP.NE.AND P0, PT, R3, RZ, PT ;  /* 0x000000ff0300720c */ /* 0x001fda0003f05270 */
[----:B------:R-:W-:Y:S05]  /*0150*/  @P0 BRA `(.L_x_2) ;  /* 0x0000000000480947 */ /* 0x000fea0003800000 */
[----:B------:R-:W0:Y:S01]  /*0160*/  S2UR UR8, SR_CgaCtaId ;  /* 0x00000000000879c3 */ /* 0x000e220000008800 */
[----:B------:R-:W-:Y:S01]  /*0170*/  UMOV UR4, 0x400 ;  /* 0x0000040000047882 */ /* 0x000fe20000000000 */
[----:B------:R-:W-:Y:S01]  /*0180*/  UMOV UR5, 0x1 ;  /* 0x0000000100057882 */ /* 0x000fe20000000000 */
[----:B------:R-:W-:Y:S01]  /*0190*/  UMOV UR6, 0xa ;  /* 0x0000000a00067882 */ /* 0x000fe20000000000 */
[----:B------:R-:W-:Y:S01]  /*01a0*/  ELECT P0, URZ, PT ;  /* 0x00000000003f782f */ /* 0x000fe20003800000 */
[----:B------:R-:W-:-:S04]  /*01b0*/  UIADD3 UR6, -UR6, 0x100000, URZ ;  /* 0x0010000006067890 */ /* 0x000fc8000fffe13f */
[----:B------:R-:W-:Y:S02]  /*01c0*/  USHF.L.U32 UR7, UR6, 0xb, URZ ;  /* 0x0000000b06077899 */ /* 0x000fe4000800063f */
[----:B------:R-:W-:Y:S02]  /*01d0*/  USHF.L.U32 UR6, UR6, 0x1, URZ ;  /* 0x0000000106067899 */ /* 0x000fe4000800063f */
[----:B0-----:R-:W-:Y:S02]  /*01e0*/  ULEA UR8, UR8, UR4, 0x18 ;  /* 0x0000000408087291 */ /* 0x001fe4000f8ec03f */
[----:B------:R-:W-:-:S04]  /*01f0*/  UIADD3 UR4, -UR5, 0x100000, URZ ;  /* 0x0010000005047890 */ /* 0x000fc8000fffe13f */
[----:B------:R-:W-:Y:S02]  /*0200*/  USHF.L.U32 UR5, UR4, 0xb, URZ ;  /* 0x0000000b04057899 */ /* 0x000fe4000800063f */
[----:B------:R-:W-:Y:S01]  /*0210*/  USHF.L.U32 UR4, UR4, 0x1, URZ ;  /* 0x0000000104047899 */ /* 0x000fe2000800063f */
[----:B------:R-:W0:Y:S11]  /*0220*/  FENCE.VIEW.ASYNC.S ;  /* 0x00000000000073c6 */ /* 0x000e360000000000 */
[----:B0-----:R0:W1:Y:S01]  /*0230*/  SYNCS.EXCH.64 URZ, [UR8], UR4 ;  /* 0x00000004083f75b2 */ /* 0x0010620008000100 */
[----:B------:R0:W2:Y:S01]  /*0240*/  SYNCS.EXCH.64 URZ, [UR8+0x10], UR6 ;  /* 0x00001006083f75b2 */ /* 0x0000a20008000100 */
[----:B------:R0:W3:Y:S01]  /*0250*/  SYNCS.EXCH.64 URZ, [UR8+0x8], UR4 ;  /* 0x00000804083f75b2 */ /* 0x0000e20008000100 */
[----:B------:R0:W4:Y:S01]  /*0260*/  SYNCS.EXCH.64 URZ, [UR8+0x18], UR6 ;  /* 0x00001806083f75b2 */ /* 0x0001220008000100 */
[----:B------:R-:W-:Y:S01]  /*0270*/  NOP ;  /* 0x0000000000007918 */ /* 0x000fe20000000000 */
.L_x_2:
[----:B------:R-:W-:Y:S01]  /*0280*/  SHF.R.S32.HI R7, RZ, 0x1f, R18 ;  /* 0x0000001fff077819 */ /* 0x000fe20000011412 */
[----:B------:R-:W5:Y:S01]  /*0290*/  SHFL.IDX PT, R0, R0, RZ, 0x1f ;  /* 0x00001fff00007589 */ /* 0x000f6200000e0000 */
[----:B0-----:R-:W0:Y:S01]  /*02a0*/  S2UR UR8, SR_CTAID.X ;  /* 0x00000000000879c3 */ /* 0x001e220000002500 */
[----:B------:R-:W-:Y:S02]  /*02b0*/  ELECT P0, URZ, PT ;  /* 0x00000000003f782f */ /* 0x000fe40003800000 */
[----:B------:R-:W-:Y:S01]  /*02c0*/  LEA.HI R7, R7, R18, RZ, 0x7 ;  /* 0x0000001207077211 */ /* 0x000fe200078f38ff */
[----:B------:R-:W1:Y:S01]  /*02d0*/  S2R R4, SR_CTAID.Y ;  /* 0x0000000000047919 */ /* 0x000e620000002600 */
[----:B------:R-:W-:Y:S01]  /*02e0*/  SHF.R.S32.HI R8, RZ, 0x1f, R3 ;  /* 0x0000001fff087819 */ /* 0x000fe20000011403 */
[----:B------:R-:W-:Y:S01]  /*02f0*/  ULDC UR4, c[0x0][0x150] ;  /* 0x0000540000047ab9 */ /* 0x000fe20000000800 */
[----:B------:R-:W-:Y:S01]  /*0300*/  LOP3.LUT R7, R7, 0xffffff80, RZ, 0xc0, !PT ;  /* 0xffffff8007077812 */ /* 0x000fe200078ec0ff */
[----:B------:R-:W-:Y:S01]  /*0310*/  NOP ;  /* 0x0000000000007918 */ /* 0x000fe20000000000 */
[----:B------:R-:W-:Y:S01]  /*0320*/  LEA.HI R8, R8, R3, RZ, 0x2 ;  /* 0x0000000308087211 */ /* 0x000fe200078f10ff */
[----:B------:R-:W2:Y:S01]  /*0330*/  LDC R10, c[0x0][0x144] ;  /* 0x00005100ff0a7b82 */ /* 0x000ea20000000800 */
[----:B------:R-:W-:Y:S01]  /*0340*/  NOP ;  /* 0x0000000000007918 */ /* 0x000fe20000000000 */
[----:B------:R-:W-:Y:S01]  /*0350*/  IMAD.IADD R6, R18, 0x1, -R7 ;  /* 0x0000000112067824 */ /* 0x000fe200078e0a07 */
[----:B------:R-:W-:-:S02]  /*0360*/  LOP3.LUT R8, R8, 0x3ffffffc, RZ, 0xc0, !PT ;  /* 0x3ffffffc08087812 */ /* 0x000fc400078ec0ff */
[----:B------:R-:W-:Y:S02]  /*0370*/  MOV R22, 0x1 ;  /* 0x0000000100167802 */ /* 0x000fe40000000f00 */
[----:B------:R-:W-:Y:S01]  /*0380*/  SHF.R.S32.HI R7, RZ, 0x1f, R6 ;  /* 0x0000001fff077819 */ /* 0x000fe20000011406 */
[----:B------:R-:W-:Y:S01]  /*0390*/  IMAD.IADD R8, R3, 0x1, -R8 ;  /* 0x0000000103087824 */ /* 0x000fe200078e0a08 */
[----:B------:R-:W3:Y:S01]  /*03a0*/  LDC R13, c[0x0][0x140] ;  /* 0x00005000ff0d7b82 */ /* 0x000ee20000000800 */
[----:B------:R-:W-:Y:S02]  /*03b0*/  ISETP.NE.AND P3, PT, R5, RZ, PT ;  /* 0x000000ff0500720c */ /* 0x000fe40003f65270 */
[----:B------:R-:W-:Y:S02]  /*03c0*/  LEA.HI R7, R7, R6, RZ, 0x3 ;  /* 0x0000000607077211 */ /* 0x000fe400078f18ff */
[----:B-----5:R-:W-:Y:S02]  /*03d0*/  ISETP.NE.OR P0, PT, R0, RZ, !P0 ;  /* 0x000000ff0000720c */ /* 0x020fe40004705670 */
[----:B------:R-:W-:-:S02]  /*03e0*/  SHF.R.S32.HI R0, RZ, 0x3, R7 ;  /* 0x00000003ff007819 */ /* 0x000fc40000011407 */
[----:B------:R-:W-:Y:S02]  /*03f0*/  SHF.R.S32.HI R7, RZ, 0x1f, R7 ;  /* 0x0000001fff077819 */ /* 0x000fe40000011407 */
[----:B0-----:R-:W-:Y:S02]  /*0400*/  I2FP.F32.U32 R9, UR8 ;  /* 0x0000000800097c45 */ /* 0x001fe40008201000 */
[----:B------:R-:W-:-:S03]  /*0410*/  LEA.HI R7, R7, R0, RZ, 0x2 ;  /* 0x0000000007077211 */ /* 0x000fc600078f10ff */
[----:B------:R-:W-:Y:S01]  /*0420*/  FMUL R9, R9, UR4 ;  /* 0x0000000409097c20 */ /* 0x000fe20008400000 */
[----:B------:R-:W-:Y:S01]  /*0430*/  LOP3.LUT R7, R7, 0xfffffffc, RZ, 0xc0, !PT ;  /* 0xfffffffc07077812 */ /* 0x000fe200078ec0ff */
[----:B------:R-:W-:Y:S01]  /*0440*/  VOTEU.ALL UP0, P0 ;  /* 0x00000000003f7886 */ /* 0x000fe20000000000 */
[----:B-1----:R-:W-:Y:S01]  /*0450*/  I2FP.F32.U32 R3, R4 ;  /* 0x0000000400037245 */ /* 0x002fe20000201000 */
[----:B------:R-:W-:Y:S01]  /*0460*/  ULDC UR4, c[0x0][0x154] ;  /* 0x0000550000047ab9 */ /* 0x000fe20000000800 */
[----:B------:R-:W-:Y:S01]  /*0470*/  VOTEU.ALL UP1, P0 ;  /* 0x00000000003f7886 */ /* 0x000fe20000020000 */
[----:B------:R-:W0:Y:S01]  /*0480*/  F2I.U32.TRUNC.NTZ R9, R9 ;  /* 0x0000000900097305 */ /* 0x000e22000020f000 */
[----:B------:R-:W-:Y:S01]  /*0490*/  IMAD.IADD R7, R0, 0x1, -R7 ;  /* 0x0000000100077824 */ /* 0x000fe200078e0a07 */
[----:B------:R-:W1:Y:S01]  /*04a0*/  @!UP0 S2UR UR7, SR_CgaCtaId ;  /* 0x00000000000789c3 */ /* 0x000e620000008800 */
[----:B------:R-:W-:Y:S01]  /*04b0*/  FMUL R12, R3, UR4 ;  /* 0x00000004030c7c20 */ /* 0x000fe20008400000 */
[----:B------:R-:W-:Y:S01]  /*04c0*/  UMOV UR4, 0x20 ;  /* 0x0000002000047882 */ /* 0x000fe20000000000 */
[----:B------:R-:W-:Y:S01]  /*04d0*/  IMAD R8, R8, 0x4, R7 ;  /* 0x0000000408087824 */ /* 0x000fe200078e0207 */
[----:B------:R-:W-:Y:S01]  /*04e0*/  @!UP0 UMOV UR6, 0x400 ;  /* 0x0000040000068882 */ /* 0x000fe20000000000 */
[----:B------:R-:W-:-:S04]  /*04f0*/  @!UP0 UIADD3 UR4, -UR4, 0x100000, URZ ;  /* 0x0010000004048890 */ /* 0x000fc8000fffe13f */
[----:B------:R-:W-:Y:S02]  /*0500*/  @!UP0 USHF.L.U32 UR5, UR4, 0xb, URZ ;  /* 0x0000000b04058899 */ /* 0x000fe4000800063f */
[----:B------:R-:W-:Y:S01]  /*0510*/  @!UP0 USHF.L.U32 UR4, UR4, 0x1, URZ ;  /* 0x0000000104048899 */ /* 0x000fe2000800063f */
[----:B---3--:R-:W-:Y:S01]  /*0520*/  ISETP.EQ.U32.AND P2, PT, R13, 0x1, PT ;  /* 0x000000010d00780c */ /* 0x008fe20003f42070 */
[----:B------:R-:W3:Y:S01]  /*0530*/  F2I.U32.TRUNC.NTZ R12, R12 ;  /* 0x0000000c000c7305 */ /* 0x000ee2000020f000 */
[----:B------:R-:W-:Y:S01]  /*0540*/  LEA.HI R0, R8, R8, RZ, 0x1 ;  /* 0x0000000808007211 */ /* 0x000fe200078f08ff */
[----:B------:R-:W5:Y:S03]  /*0550*/  LDC R7, c[0x0][0x148] ;  /* 0x00005200ff077b82 */ /* 0x000f660000000800 */
[----:B------:R-:W-:Y:S01]  /*0560*/  LOP3.LUT R11, R0, 0xfffffffe, RZ, 0xc0, !PT ;  /* 0xfffffffe000b7812 */ /* 0x000fe200078ec0ff */
[----:B0-----:R-:W-:Y:S01]  /*0570*/  IMAD.MOV R15, RZ, RZ, -R9 ;  /* 0x000000ffff0f7224 */ /* 0x001fe200078e0a09 */
[----:B------:R-:W-:-:S03]  /*0580*/  SHF.R.S32.HI R9, RZ, 0x1f, R2 ;  /* 0x0000001fff097819 */ /* 0x000fc60000011402 */
[----:B--2---:R-:W-:Y:S01]  /*0590*/  IMAD R3, R10, R15, UR8 ;  /* 0x000000080a037e24 */ /* 0x004fe2000f8e020f */
[----:B------:R-:W-:Y:S01]  /*05a0*/  LEA.HI R9, R9, R2, RZ, 0x2 ;  /* 0x0000000209097211 */ /* 0x000fe200078f10ff */
[C---:B------:R-:W-:Y:S02]  /*05b0*/  IMAD.IADD R0, R8.reuse, 0x1, -R11 ;  /* 0x0000000108007824 */ /* 0x040fe400078e0a0b */
[----:B------:R-:W-:Y:S01]  /*05c0*/  IMAD.SHL.U32 R11, R8, 0x4, RZ ;  /* 0x00000004080b7824 */ /* 0x000fe200078e00ff */
[----:B------:R-:W-:Y:S01]  /*05d0*/  LOP3.LUT R9, R9, 0xfffffffc, RZ, 0xc0, !PT ;  /* 0xfffffffc09097812 */ /* 0x000fe200078ec0ff */
[----:B---3--:R-:W-:Y:S01]  /*05e0*/  IMAD.MOV R20, RZ, RZ, -R12 ;  /* 0x000000ffff147224 */ /* 0x008fe200078e0a0c */
[----:B------:R-:W-:Y:S01]  /*05f0*/  ISETP.NE.AND P4, PT, R0, R3, PT ;  /* 0x000000030000720c */ /* 0x000fe20003f85270 */
[----:B-1----:R-:W-:Y:S01]  /*0600*/  @!UP0 ULEA UR6, UR7, UR6, 0x18 ;  /* 0x0000000607068291 */ /* 0x002fe2000f8ec03f */
[----:B------:R-:W-:Y:S01]  /*0610*/  LOP3.LUT R152, R8, 0xc, R11, 0x78, !PT ;  /* 0x0000000c08987812 */ /* 0x000fe200078e780b */
[----:B------:R-:W-:Y:S01]  /*0620*/  IMAD.IADD R0, R2, 0x1, -R9 ;  /* 0x0000000102007824 */ /* 0x000fe200078e0a09 */
[----:B------:R-:W-:Y:S01]  /*0630*/  VOTEU.ALL UP0, P0 ;  /* 0x00000000003f7886 */ /* 0x000fe20000000000 */
[----:B------:R-:W-:Y:S01]  /*0640*/  LOP3.LUT P0, RZ, R6, 0x7, RZ, 0xc0, !PT ;  /* 0x0000000706ff7812 */ /* 0x000fe2000780c0ff */
[----:B------:R-:W-:-:S02]  /*0650*/  VIADD R6, R5, 0xffffffff ;  /* 0xffffffff05067836 */ /* 0x000fc40000000000 */
[----:B------:R-:W-:Y:S01]  /*0660*/  ISETP.NE.AND P1, PT, R0, 0x3, PT ;  /* 0x000000030000780c */ /* 0x000fe20003f25270 */
[----:B-----5:R-:W-:Y:S01]  /*0670*/  IMAD R9, R7, R20, R4 ;  /* 0x0000001407097224 */ /* 0x020fe200078e0204 */
[----:B------:R-:W-:Y:S02]  /*0680*/  ISETP.LT.U32.AND P0, PT, R152, 0x8, !P0 ;  /* 0x000000089800780c */ /* 0x000fe40004701070 */
[----:B------:R-:W-:Y:S01]  /*0690*/  ISETP.EQ.OR P1, PT, R0, RZ, !P1 ;  /* 0x000000ff0000720c */ /* 0x000fe20004f22670 */
[----:B------:R-:W0:Y:S02]  /*06a0*/  FENCE.VIEW.ASYNC.S ;  /* 0x00000000000073c6 */ /* 0x000e240000000000 */
[----:B0-----:R0:W1:Y:S01]  /*06b0*/  @!UP0 SYNCS.EXCH.64 URZ, [UR6+0x30], UR4 ;  /* 0x00003004063f85b2 */ /* 0x0010620008000100 */
[----:B------:R-:W-:Y:S02]  /*06c0*/  @P4 LEA.HI R2, R152, R152, RZ, 0x1 ;  /* 0x0000009898024211 */ /* 0x000fe400078f08ff */
[----:B------:R-:W-:-:S02]  /*06d0*/  ISETP.EQ.AND P1, PT, R5, RZ, P1 ;  /* 0x000000ff0500720c */ /* 0x000fc40000f22270 */
[----:B------:R-:W-:Y:S02]  /*06e0*/  @P4 SHF.R.S32.HI R2, RZ, 0x1, R2 ;  /* 0x00000001ff024819 */ /* 0x000fe40000011402 */
[----:B------:R-:W-:Y:S02]  /*06f0*/  ISETP.GE.U32.AND P6, PT, R6, 0x2, PT ;  /* 0x000000020600780c */ /* 0x000fe40003fc6070 */
[----:B------:R-:W-:Y:S02]  /*0700*/  @P4 ISETP.NE.AND P5, PT, R2, R9, PT ;  /* 0x000000090200420c */ /* 0x000fe40003fa5270 */
[----:B------:R-:W-:Y:S02]  /*0710*/  SEL R9, RZ, 0x1, !P0 ;  /* 0x00000001ff097807 */ /* 0x000fe40004000000 */
[----:B------:R-:W-:Y:S02]  /*0720*/  @P4 SEL R22, RZ, 0x1, P5 ;  /* 0x00000001ff164807 */ /* 0x000fe40002800000 */
[----:B------:R-:W-:Y:S01]  /*0730*/  SEL R19, RZ, 0x1, !P1 ;  /* 0x00000001ff137807 */ /* 0x000fe20004800000 */
[----:B------:R0:W2:Y:S01]  /*0740*/  @!UP1 SYNCS.EXCH.64 URZ, [UR6+0x38], UR4 ;  /* 0x00003804063f95b2 */ /* 0x0000a20008000100 */
[----:B------:R-:W-:Y:S01]  /*0750*/  LOP3.LUT R22, R22, R9, RZ, 0xc0, !PT ;  /* 0x0000000916167212 */ /* 0x000fe200078ec0ff */
[----:B------:R-:W-:Y:S01]  /*0760*/  NOP ;  /* 0x0000000000007918 */ /* 0x000fe20000000000 */
[----:B------:R-:W-:Y:S01]  /*0770*/  SEL R19, R19, 0x2, P6 ;  /* 0x0000000213137807 */ /* 0x000fe20003000000 */
[----:B------:R-:W-:Y:S06]  /*0780*/  @!P2 BRA `(.L_x_3) ;  /* 0x000000000008a947 */ /* 0x000fec0003800000 */
[----:B-12-4-:R-:W-:Y:S01]  /*0790*/  UCGABAR_ARV ;  /* 0x00000000000079c7 */ /* 0x016fe20008000000 */
[----:B------:R-:W-:Y:S05]  /*07a0*/  BRA `(.L_x_4) ;  /* 0x0000000000047947 */ /* 0x000fea0003800000 */
.L_x_3:
[----:B-12-4-:R-:W-:Y:S01]  /*07b0*/  NOP ;  /* 0x0000000000007918 */ /* 0x016fe20000000000 */
.L_x_4:
[----:B------:R-:W1:Y:S01]  /*07c0*/  LDC R2, c[0x0][0x65c] ;  /* 0x00019700ff027b82 */ /* 0x000e620000000800 */
[----:B------:R-:W-:Y:S02]  /*07d0*/  IMAD.U32 R8, RZ, RZ, UR8 ;  /* 0x00000008ff087e24 */ /* 0x000fe4000f8e00ff */
[----:B------:R-:W-:Y:S01]  /*07e0*/  IMAD.MOV.U32 R9, RZ, RZ, RZ ;  /* 0x000000ffff097224 */ /* 0x000fe200078e00ff */
[----:B-1----:R-:W-:-:S04]  /*07f0*/  ISETP.NE.AND P1, PT, R2, 0x1, PT ;  /* 0x000000010200780c */ /* 0x002fc80003f25270 */
[----:B------:R-:W-:-:S09]  /*0800*/  P2R R5, PR, RZ, 0x2 ;  /* 0x00000002ff057803 */ /* 0x000fd20000000000 */
[----:B------:R-:W1:Y:S01]  /*0810*/  @P1 LDC R17, c[0x0][0x10] ;  /* 0x00000400ff111b82 */ /* 0x000e620000000800 */
[----:B------:R-:W-:Y:S02]  /*0820*/  @P1 IMAD.MOV.U32 R5, RZ, RZ, RZ ;  /* 0x000000ffff051224 */ /* 0x000fe400078e00ff */
[----:B------:R-:W-:-:S05]  /*0830*/  @P1 IMAD.MOV.U32 R13, RZ, RZ, RZ ;  /* 0x000000ffff0d1224 */ /* 0x000fca00078e00ff */
[----:B------:R-:W2:Y:S01]  /*0840*/  @!P1 LDC R11, c[0x0][0xc] ;  /* 0x00000300ff0b9b82 */ /* 0x000ea20000000800 */
[----:B-1----:R-:W-:-:S04]  /*0850*/  @P1 IMAD.WIDE.U32 R16, R17, UR8, R4 ;  /* 0x0000000811101c25 */ /* 0x002fc8000f8e0004 */
[----:B------:R-:W-:Y:S02]  /*0860*/  @P1 IMAD.IADD R17, R17, 0x1, R13 ;  /* 0x0000000111111824 */ /* 0x000fe400078e020d */
[----:B--2---:R-:W-:-:S04]  /*0870*/  @!P1 IMAD.WIDE.U32 R8, R4, R11, R8 ;  /* 0x0000000b04089225 */ /* 0x004fc800078e0008 */
[----:B------:R-:W-:Y:S02]  /*0880*/  @!P1 IMAD.MOV.U32 R16, RZ, RZ, R8 ;  /* 0x000000ffff109224 */ /* 0x000fe400078e0008 */
[----:B------:R-:W-:Y:S01]  /*0890*/  @!P1 IMAD.MOV.U32 R17, RZ, RZ, R9 ;  /* 0x000000ffff119224 */ /* 0x000fe200078e0009 */
[----:B------:R-:W-:Y:S06]  /*08a0*/  @!P2 BRA `(.L_x_5) ;  /* 0x00000000000ca947 */ /* 0x000fec0003800000 */
[----:B------:R-:W-:Y:S01]  /*08b0*/  UCGABAR_WAIT ;  /* 0x0000000000007dc7 */ /* 0x000fe20008000000 */
[----:B------:R-:W-:Y:S01]  /*08c0*/  CCTL.IVALL ;  /* 0x00000000ff00798f */ /* 0x000fe20002000000 */
[----:B------:R-:W-:Y:S05]  /*08d0*/  BRA `(.L_x_6) ;  /* 0x0000000000047947 */ /* 0x000fea0003800000 */
.L_x_5:
[----:B------:R-:W-:Y:S06]  /*08e0*/  BAR.SYNC.DEFER_BLOCKING 0x0 ;  /* 0x0000000000007b1d */ /* 0x000fec0000010000 */
.L_x_6:
[----:B------:R-:W-:Y:S05]  /*08f0*/  @!P3 BRA `(.L_x_7) ;  /* 0x000000a800fcb947 */ /* 0x000fea0003800000 */
[----:B------:R-:W-:-:S13]  /*0900*/  ISETP.GT.U32.AND P0, PT, R6, 0x1, PT ;  /* 0x000000010600780c */ /* 0x000fda0003f04070 */
[----:B0-----:R-:W-:Y:S05]  /*0910*/  @P0 EXIT ;  /* 0x000000000000094d */ /* 0x001fea0003800000 */
[----:B------:R-:W-:Y:S01]  /*0920*/  ULDC.64 UR4, c[0x0][0x650] ;  /* 0x0001940000047ab9 */ /* 0x000fe20000000a00 */
[----:B------:R-:W-:Y:S01]  /*0930*/  PRMT R0, RZ, 0x7610, R0 ;  /* 0x00007610ff007816 */ /* 0x000fe20000000000 */
[----:B------:R-:W-:Y:S01]  /*0940*/  IMAD.MOV.U32 R154, RZ, RZ, -0x1 ;  /* 0xffffffffff9a7424 */ /* 0x000fe200078e00ff */
[----:B------:R-:W-:Y:S01]  /*0950*/  ISETP.GE.U32.AND P0, PT, R16, UR4, PT ;  /* 0x0000000410007c0c */ /* 0x000fe2000bf06070 */
[----:B------:R-:W-:Y:S01]  /*0960*/  IMAD.MOV.U32 R23, RZ, RZ, -0x1 ;  /* 0xffffffffff177424 */ /* 0x000fe200078e00ff */
[----:B------:R-:W-:Y:S02]  /*0970*/  MOV R153, 0xffffffff ;  /* 0xffffffff00997802 */ /* 0x000fe40000000f00 */
[----:B------:R-:W-:-:S13]  /*0980*/  ISETP.GE.U32.AND.EX P0, PT, R17, UR5, PT, P0 ;  /* 0x0000000511007c0c */ /* 0x000fda000bf06100 */
[----:B------:R-:W-:Y:S05]  /*0990*/  @P0 BRA `(.L_x_8) ;  /* 0x00000004002c0947 */ /* 0x000fea0003800000 */
[----:B------:R-:W0:Y:S01]  /*09a0*/  LDC.64 R24, c[0x0][0x628] ;  /* 0x00018a00ff187b82 */ /* 0x000e220000000a00 */
[----:B------:R-:W-:Y:S02]  /*09b0*/  IMAD.MOV.U32 R8, RZ, RZ, R16 ;  /* 0x000000ffff087224 */ /* 0x000fe400078e0010 */
[----:B------:R-:W-:-:S05]  /*09c0*/  IMAD.MOV.U32 R9, RZ, RZ, R17 ;  /* 0x000000ffff097224 */ /* 0x000fca00078e0011 */
[----:B------:R-:W1:Y:S08]  /*09d0*/  LDC R0, c[0x0][0x630] ;  /* 0x00018c00ff007b82 */ /* 0x000e700000000800 */
[----:B------:R-:W2:Y:S01]  /*09e0*/  LDC.64 R26, c[0x0][0x620] ;  /* 0x00018800ff1a7b82 */ /* 0x000ea20000000a00 */
[----:B0-----:R-:W-:-:S04]  /*09f0*/  ISETP.NE.U32.AND P0, PT, R24, RZ, PT ;  /* 0x000000ff1800720c */ /* 0x001fc80003f05070 */
[----:B------:R-:W-:-:S13]  /*0a00*/  ISETP.NE.AND.EX P0, PT, R25, RZ, PT, P0 ;  /* 0x000000ff1900720c */ /* 0x000fda0003f05300 */
[----:B-12---:R-:W-:Y:S05]  /*0a10*/  @!P0 BRA `(.L_x_9) ;  /* 0x0000000000288947 */ /* 0x006fea0003800000 */
[----:B------:R-:W0:Y:S02]  /*0a20*/  LDC R13, c[0x0][0x634] ;  /* 0x00018d00ff0d7b82 */ /* 0x000e240000000800 */
[----:B0-----:R-:W-:-:S05]  /*0a30*/  IADD3 R13, P0, R16, R13, RZ ;  /* 0x0000000d100d7210 */ /* 0x001fca0007f1e0ff */
[----:B------:R-:W-:-:S04]  /*0a40*/  IMAD.X R15, RZ, RZ, R17, P0 ;  /* 0x000000ffff0f7224 */ /* 0x000fc800000e0611 */
[----:B------:R-:W-:-:S04]  /*0a50*/  IMAD.WIDE.U32 R8, R15, R24, RZ ;  /* 0x000000180f087225 */ /* 0x000fc800078e00ff */
[----:B------:R-:W-:-:S04]  /*0a60*/  IMAD.WIDE.U32 R10, P0, R13, R25, R8 ;  /* 0x000000190d0a7225 */ /* 0x000fc80007800008 */
[----:B------:R-:W-:-:S04]  /*0a70*/  IMAD.WIDE.U32 R8, R13, R24, RZ ;  /* 0x000000180d087225 */ /* 0x000fc800078e00ff */
[----:B------:R-:W-:Y:S01]  /*0a80*/  IMAD.X R13, RZ, RZ, RZ, P0 ;  /* 0x000000ffff0d7224 */ /* 0x000fe200000e06ff */
[----:B------:R-:W-:Y:S01]  /*0a90*/  IADD3 RZ, P0, R9, R10, RZ ;  /* 0x0000000a09ff7210 */ /* 0x000fe20007f1e0ff */
[----:B------:R-:W-:-:S04]  /*0aa0*/  IMAD.MOV.U32 R12, RZ, RZ, R11 ;  /* 0x000000ffff0c7224 */ /* 0x000fc800078e000b */
[----:B------:R-:W-:-:S08]  /*0ab0*/  IMAD.WIDE.U32.X R8, R15, R25, R12, P0 ;  /* 0x000000190f087225 */ /* 0x000fd000000e040c */
.L_x_9:
[----:B------:R-:W0:Y:S01]  /*0ac0*/  LDC.64 R24, c[0x0][0x640] ;  /* 0x00019000ff187b82 */ /* 0x000e220000000a00 */
[--C-:B------:R-:W-:Y:S01]  /*0ad0*/  SHF.R.U64 R28, R8, R0, R9.reuse ;  /* 0x00000000081c7219 */ /* 0x100fe20000001209 */
[----:B------:R-:W-:Y:S01]  /*0ae0*/  IMAD R30, R7, R20, R4 ;  /* 0x00000014071e7224 */ /* 0x000fe200078e0204 */
[----:B------:R-:W-:Y:S01]  /*0af0*/  SHF.R.U32.HI R0, RZ, R0, R9 ;  /* 0x00000000ff007219 */ /* 0x000fe20000011609 */
[----:B------:R-:W-:Y:S01]  /*0b00*/  IMAD.MOV.U32 R21, RZ, RZ, 0x1 ;  /* 0x00000001ff157424 */ /* 0x000fe200078e00ff */
[----:B------:R-:W-:-:S03]  /*0b10*/  IADD3 R5, P0, RZ, -R28, RZ ;  /* 0x8000001cff057210 */ /* 0x000fc60007f1e0ff */
[----:B------:R-:W1:Y:S02]  /*0b20*/  LDC R6, c[0x0][0x618] ;  /* 0x00018600ff067b82 */ /* 0x000e640000000800 */
[----:B------:R-:W-:-:S04]  /*0b30*/  IMAD.X R9, RZ, RZ, ~R0, P0 ;  /* 0x000000ffff097224 */ /* 0x000fc800000e0e00 */
[-C--:B------:R-:W-:Y:S02]  /*0b40*/  IMAD R0, R9, R26.reuse, RZ ;  /* 0x0000001a09007224 */ /* 0x080fe400078e02ff */
[----:B------:R-:W2:Y:S01]  /*0b50*/  LDC R11, c[0x0][0x608] ;  /* 0x00018200ff0b7b82 */ /* 0x000ea20000000800 */
[----:B------:R-:W-:-:S04]  /*0b60*/  IMAD.WIDE.U32 R8, R5, R26, R16 ;  /* 0x0000001a05087225 */ /* 0x000fc800078e0010 */
[----:B------:R-:W-:-:S03]  /*0b70*/  IMAD R5, R5, R27, R0 ;  /* 0x0000001b05057224 */ /* 0x000fc600078e0200 */
[----:B------:R-:W3:Y:S01]  /*0b80*/  LDC R12, c[0x0][0x658] ;  /* 0x00019600ff0c7b82 */ /* 0x000ee20000000800 */
[----:B0-----:R-:W-:Y:S02]  /*0b90*/  ISETP.NE.U32.AND P0, PT, R24, RZ, PT ;  /* 0x000000ff1800720c */ /* 0x001fe40003f05070 */
[----:B------:R-:W-:Y:S01]  /*0ba0*/  IADD3 R5, R9, R5, RZ ;  /* 0x0000000509057210 */ /* 0x000fe20007ffe0ff */
[----:B------:R-:W-:Y:S01]  /*0bb0*/  IMAD.MOV.U32 R9, RZ, RZ, -0x1 ;  /* 0xffffffffff097424 */ /* 0x000fe200078e00ff */
[----:B------:R-:W-:-:S03]  /*0bc0*/  ISETP.NE.AND.EX P0, PT, R25, RZ, PT, P0 ;  /* 0x000000ff1900720c */ /* 0x000fc60003f05300 */
[----:B------:R-:W0:Y:S01]  /*0bd0*/  LDC R15, c[0x0][0x600] ;  /* 0x00018000ff0f7b82 */ /* 0x000e220000000800 */
[-CC-:B-1----:R-:W-:Y:S02]  /*0be0*/  SHF.R.U64 R13, R8, R6.reuse, R5.reuse ;  /* 0x00000006080d7219 */ /* 0x182fe40000001205 */
[----:B------:R-:W-:-:S05]  /*0bf0*/  SHF.R.U32.HI R0, RZ, R6, R5 ;  /* 0x00000006ff007219 */ /* 0x000fca0000011605 */
[----:B------:R-:W1:Y:S01]  /*0c00*/  LDC R14, c[0x0][0x648] ;  /* 0x00019200ff0e7b82 */ /* 0x000e620000000800 */
[-CC-:B--2---:R-:W-:Y:S02]  /*0c10*/  SHF.R.U64 R27, R13, R11.reuse, R0.reuse ;  /* 0x0000000b0d1b7219 */ /* 0x184fe40000001200 */
[----:B------:R-:W-:-:S05]  /*0c20*/  SHF.R.U32.HI R5, RZ, R11, R0 ;  /* 0x0000000bff057219 */ /* 0x000fca0000011600 */
[----:B------:R-:W2:Y:S01]  /*0c30*/  LDC R26, c[0x0][0x638] ;  /* 0x00018e00ff1a7b82 */ /* 0x000ea20000000800 */
[-CC-:B---3--:R-:W-:Y:S02]  /*0c40*/  SHF.R.U64 R20, R27, R12.reuse, R5.reuse ;  /* 0x0000000c1b147219 */ /* 0x188fe40000001205 */
[-C--:B------:R-:W-:Y:S02]  /*0c50*/  SHF.L.U32 R0, R9, R12.reuse, RZ ;  /* 0x0000000c09007219 */ /* 0x080fe400000006ff */
[----:B------:R-:W-:Y:S01]  /*0c60*/  SHF.R.U32.HI R5, RZ, R12, R5 ;  /* 0x0000000cff057219 */ /* 0x000fe20000011605 */
[----:B------:R-:W-:Y:S01]  /*0c70*/  IMAD.MOV.U32 R4, RZ, RZ, R20 ;  /* 0x000000ffff047224 */ /* 0x000fe200078e0014 */
[----:B------:R-:W-:Y:S01]  /*0c80*/  LOP3.LUT R10, RZ, R0, RZ, 0x33, !PT ;  /* 0x00000000ff0a7212 */ /* 0x000fe200078e33ff */
[----:B------:R-:W3:Y:S01]  /*0c90*/  LDC R23, c[0x0][0x610] ;  /* 0x00018400ff177b82 */ /* 0x000ee20000000800 */
[----:B------:R-:W-:Y:S05]  /*0ca0*/  @!P0 BRA `(.L_x_10) ;  /* 0x0000000000288947 */ /* 0x000fea0003800000 */
[----:B------:R-:W4:Y:S02]  /*0cb0*/  LDC R9, c[0x0][0x64c] ;  /* 0x00019300ff097b82 */ /* 0x000f240000000800 */
[----:B----4-:R-:W-:-:S05]  /*0cc0*/  IADD3 R9, P0, R20, R9, RZ ;  /* 0x0000000914097210 */ /* 0x010fca0007f1e0ff */
        /* <DEDUP_REMOVED lines=8> */
.L_x_10:
[----:B-1----:R-:W-:Y:S01]  /*0d50*/  SHF.R.U64 R4, R4, R14, R5 ;  /* 0x0000000e04047219 */ /* 0x002fe20000001205 */
[----:B0-----:R-:W-:Y:S01]  /*0d60*/  VIADD R6, R15, 0xffffffff ;  /* 0xffffffff0f067836 */ /* 0x001fe20000000000 */
[----:B------:R-:W-:Y:S02]  /*0d70*/  SHF.L.U32 R0, R21, R12, RZ ;  /* 0x0000000c15007219 */ /* 0x000fe400000006ff */
[----:B------:R-:W-:Y:S01]  /*0d80*/  LOP3.LUT R5, R27, R10, RZ, 0xc0, !PT ;  /* 0x0000000a1b057212 */ /* 0x000fe200078ec0ff */
[----:B------:R-:W-:Y:S01]  /*0d90*/  IMAD.MOV R7, RZ, RZ, -R4 ;  /* 0x000000ffff077224 */ /* 0x000fe200078e0a04 */
[----:B------:R-:W-:Y:S02]  /*0da0*/  SEL R3, R3, R30, !P1 ;  /* 0x0000001e03037207 */ /* 0x000fe40004800000 */
[----:B------:R-:W-:Y:S01]  /*0db0*/  LOP3.LUT R6, R13, R6, RZ, 0xc0, !PT ;  /* 0x000000060d067212 */ /* 0x000fe200078ec0ff */
[----:B------:R-:W-:Y:S01]  /*0dc0*/  IMAD R4, R0, R4, R5 ;  /* 0x0000000400047224 */ /* 0x000fe200078e0205 */
[----:B------:R-:W-:Y:S01]  /*0dd0*/  MOV R5, 0x1 ;  /* 0x0000000100057802 */ /* 0x000fe20000000f00 */
[----:B--2---:R-:W-:-:S02]  /*0de0*/  IMAD R0, R7, R26, R20 ;  /* 0x0000001a07007224 */ /* 0x004fc400078e0214 */
[----:B---3--:R-:W-:Y:S02]  /*0df0*/  IMAD R3, R4, R23, R3 ;  /* 0x0000001704037224 */ /* 0x008fe400078e0203 */
[----:B------:R-:W-:Y:S01]  /*0e00*/  IMAD R4, R0, R15, R6 ;  /* 0x0000000f00047224 */ /* 0x000fe200078e0206 */
[----:B------:R-:W-:Y:S01]  /*0e10*/  PRMT R0, R5, 0x7610, R0 ;  /* 0x0000761005007816 */ /* 0x000fe20000000000 */
[----:B------:R-:W-:-:S03]  /*0e20*/  IMAD.MOV.U32 R23, RZ, RZ, R28 ;  /* 0x000000ffff177224 */ /* 0x000fc600078e001c */
[----:B------:R-:W-:Y:S02]  /*0e30*/  SEL R154, R4, R3, !P1 ;  /* 0x00000003049a7207 */ /* 0x000fe40004800000 */
[----:B------:R-:W-:-:S07]  /*0e40*/  SEL R153, R3, R4, !P1 ;  /* 0x0000000403997207 */ /* 0x000fce0004800000 */
.L_x_8:
[----:B------:R-:W-:-:S08]  /*0e50*/  NOP ;  /* 0x0000000000007918 */ /* 0x000fd00000000000 */
[----:B------:R-:W0:Y:S02]  /*0e60*/  USETMAXREG.TRY_ALLOC.CTAPOOL UP0, 0xe8 ;  /* 0x000000e8000079c8 */ /* 0x000e240008000600 */
[----:B0-----:R-:W-:-:S13]  /*0e70*/  PLOP3.LUT P0, PT, PT, PT, UP0, 0x80, 0x0 ;  /* 0x000000000000781c */ /* 0x001fda0003f0f008 */
[----:B------:R-:W-:Y:S05]  /*0e80*/  @!P0 BRA `(.L_x_8) ;  /* 0xfffffffc00f08947 */ /* 0x000fea000383ffff */
[----:B------:R-:W-:Y:S01]  /*0e90*/  ULDC.64 UR4, c[0x0][0x598] ;  /* 0x0001660000047ab9 */ /* 0x000fe20000000a00 */
[----:B------:R-:W-:Y:S01]  /*0ea0*/  ULDC.64 UR36, c[0x0][0x208] ;  /* 0x0000820000247ab9 */ /* 0x000fe20000000a00 */
[----:B------:R-:W-:-:S04]  /*0eb0*/  ISETP.NE.U32.AND P0, PT, RZ, UR4, PT ;  /* 0x00000004ff007c0c */ /* 0x000fc8000bf05070 */
[----:B------:R-:W-:-:S13]  /*0ec0*/  ISETP.NE.AND.EX P0, PT, RZ, UR5, PT, P0 ;  /* 0x00000005ff007c0c */ /* 0x000fda000bf05300 */
[----:B------:R-:W-:Y:S05]  /*0ed0*/  @!P0 BRA `(.L_x_11) ;  /* 0x00000000001c8947 */ /* 0x000fea0003800000 */
[----:B------:R-:W0:Y:S02]  /*0ee0*/  LDC.64 R4, c[0x0][0x598] ;  /* 0x00016600ff047b82 */ /* 0x000e240000000a00 */
[----:B0-----:R-:W2:Y:S02]  /*0ef0*/  LDG.E.64 R4, desc[UR36][R4.64] ;  /* 0x0000002404047981 */ /* 0x001ea4000c1e1b00 */
[----:B--2---:R-:W-:-:S04]  /*0f00*/  ISETP.NE.U32.AND P0, PT, R4, RZ, PT ;  /* 0x000000ff0400720c */ /* 0x004fc80003f05070 */
[----:B------:R-:W-:-:S13]  /*0f10*/  ISETP.NE.AND.EX P0, PT, R5, RZ, PT, P0 ;  /* 0x000000ff0500720c */ /* 0x000fda0003f05300 */
[----:B------:R-:W-:Y:S05]  /*0f20*/  @!P0 BRA `(.L_x_11) ;  /* 0x0000000000088947 */ /* 0x000fea0003800000 */
[----:B------:R0:W5:Y:S01]  /*0f30*/  LD.E R155, desc[UR36][R4.64] ;  /* 0x00000024049b7980 */ /* 0x000162000c101900 */
[----:B------:R-:W-:Y:S05]  /*0f40*/  BRA `(.L_x_12) ;  /* 0x0000000000247947 */ /* 0x000fea0003800000 */
.L_x_11:
[----:B------:R-:W-:Y:S02]  /*0f50*/  ULDC.64 UR4, c[0x0][0x588] ;  /* 0x0001620000047ab9 */ /* 0x000fe40000000a00 */
[----:B------:R-:W-:-:S04]  /*0f60*/  ISETP.NE.U32.AND P0, PT, RZ, UR4, PT ;  /* 0x00000004ff007c0c */ /* 0x000fc8000bf05070 */
[----:B------:R-:W-:-:S13]  /*0f70*/  ISETP.NE.AND.EX P0, PT, RZ, UR5, PT, P0 ;  /* 0x00000005ff007c0c */ /* 0x000fda000bf05300 */
[----:B------:R-:W-:Y:S05]  /*0f80*/  @!P0 BRA `(.L_x_13) ;  /* 0x00000000000c8947 */ /* 0x000fea0003800000 */
[----:B------:R-:W0:Y:S02]  /*0f90*/  LDC.64 R4, c[0x0][0x588] ;  /* 0x00016200ff047b82 */ /* 0x000e240000000a00 */
[----:B0-----:R1:W5:Y:S01]  /*0fa0*/  LDG.E R155, desc[UR36][R4.64] ;  /* 0x00000024049b7981 */ /* 0x001362000c1e1900 */
[----:B------:R-:W-:Y:S05]  /*0fb0*/  BRA `(.L_x_12) ;  /* 0x0000000000087947 */ /* 0x000fea0003800000 */
.L_x_13:
[----:B------:R-:W-:Y:S02]  /*0fc0*/  ULDC UR4, c[0x0][0x580] ;  /* 0x0001600000047ab9 */ /* 0x000fe40000000800 */
[----:B------:R-:W-:-:S07]  /*0fd0*/  IMAD.U32 R155, RZ, RZ, UR4 ;  /* 0x00000004ff9b7e24 */ /* 0x000fce000f8e00ff */
.L_x_12:
[----:B------:R-:W-:Y:S02]  /*0fe0*/  ULDC.64 UR4, c[0x0][0x5a0] ;  /* 0x0001680000047ab9 */ /* 0x000fe40000000a00 */
[----:B------:R-:W-:-:S04]  /*0ff0*/  ISETP.NE.U32.AND P0, PT, RZ, UR4, PT ;  /* 0x00000004ff007c0c */ /* 0x000fc8000bf05070 */
[----:B------:R-:W-:-:S13]  /*1000*/  ISETP.NE.AND.EX P0, PT, RZ, UR5, PT, P0 ;  /* 0x00000005ff007c0c */ /* 0x000fda000bf05300 */
[----:B------:R-:W-:Y:S05]  /*1010*/  @!P0 BRA `(.L_x_14) ;  /* 0x00000000001c8947 */ /* 0x000fea0003800000 */
[----:B01----:R-:W0:Y:S02]  /*1020*/  LDC.64 R4, c[0x0][0x5a0] ;  /* 0x00016800ff047b82 */ /* 0x003e240000000a00 */
[----:B0-----:R-:W2:Y:S02]  /*1030*/  LDG.E.64 R4, desc[UR36][R4.64] ;  /* 0x0000002404047981 */ /* 0x001ea4000c1e1b00 */
[----:B--2---:R-:W-:-:S04]  /*1040*/  ISETP.NE.U32.AND P0, PT, R4, RZ, PT ;  /* 0x000000ff0400720c */ /* 0x004fc80003f05070 */
[----:B------:R-:W-:-:S13]  /*1050*/  ISETP.NE.AND.EX P0, PT, R5, RZ, PT, P0 ;  /* 0x000000ff0500720c */ /* 0x000fda0003f05300 */
[----:B------:R-:W-:Y:S05]  /*1060*/  @!P0 BRA `(.L_x_14) ;  /* 0x0000000000088947 */ /* 0x000fea0003800000 */
[----:B------:R0:W5:Y:S01]  /*1070*/  LD.E R156, desc[UR36][R4.64] ;  /* 0x00000024049c7980 */ /* 0x000162000c101900 */
[----:B------:R-:W-:Y:S05]  /*1080*/  BRA `(.L_x_15) ;  /* 0x0000000000247947 */ /* 0x000fea0003800000 */
.L_x_14:
[----:B------:R-:W-:Y:S02]  /*1090*/  ULDC.64 UR4, c[0x0][0x590] ;  /* 0x0001640000047ab9 */ /* 0x000fe40000000a00 */
[----:B------:R-:W-:-:S04]  /*10a0*/  ISETP.NE.U32.AND P0, PT, RZ, UR4, PT ;  /* 0x00000004ff007c0c */ /* 0x000fc8000bf05070 */
[----:B------:R-:W-:-:S13]  /*10b0*/  ISETP.NE.AND.EX P0, PT, RZ, UR5, PT, P0 ;  /* 0x00000005ff007c0c */ /* 0x000fda000bf05300 */
[----:B------:R-:W-:Y:S05]  /*10c0*/  @!P0 BRA `(.L_x_16) ;  /* 0x00000000000c8947 */ /* 0x000fea0003800000 */
[----:B------:R-:W2:Y:S02]  /*10d0*/  LDC.64 R156, c[0x0][0x590] ;  /* 0x00016400ff9c7b82 */ /* 0x000ea40000000a00 */
[----:B--2---:R2:W5:Y:S01]  /*10e0*/  LDG.E R156, desc[UR36][R156.64] ;  /* 0x000000249c9c7981 */ /* 0x004562000c1e1900 */
[----:B------:R-:W-:Y:S05]  /*10f0*/  BRA `(.L_x_15) ;  /* 0x0000000000087947 */ /* 0x000fea0003800000 */
.L_x_16:
[----:B------:R-:W-:Y:S02]  /*1100*/  ULDC UR4, c[0x0][0x584] ;  /* 0x0001610000047ab9 */ /* 0x000fe40000000800 */
[----:B------:R-:W-:-:S07]  /*1110*/  IMAD.U32 R156, RZ, RZ, UR4 ;  /* 0x00000004ff9c7e24 */ /* 0x000fce000f8e00ff */
.L_x_15:
[----:B------:R-:W-:-:S13]  /*1120*/  LOP3.LUT P0, RZ, R0, 0xff, RZ, 0xc0, !PT ;  /* 0x000000ff00ff7812 */ /* 0x000fda000780c0ff */
[----:B------:R-:W-:Y:S05]  /*1130*/  @!P0 EXIT ;  /* 0x000000000000894d */ /* 0x000fea0003800000 */
[----:B------:R-:W-:Y:S01]  /*1140*/  ULDC UR4, c[0x0][0x28c] ;  /* 0x0000a30000047ab9 */ /* 0x000fe20000000800 */
[----:B------:R-:W-:Y:S01]  /*1150*/  LOP3.LUT R166, R19, 0x1, RZ, 0xfc, !PT ;  /* 0x0000000113a67812 */ /* 0x000fe200078efcff */
[----:B------:R-:W-:Y:S01]  /*1160*/  UIADD3 UR4, UR4, 0x7f, URZ ;  /* 0x0000007f04047890 */ /* 0x000fe2000fffe03f */
[----:B------:R-:W-:Y:S01]  /*1170*/  UMOV UR38, URZ ;  /* 0x0000003f00267c82 */ /* 0x000fe20008000000 */
[----:B------:R-:W-:Y:S02]  /*1180*/  UMOV UR39, URZ ;  /* 0x0000003f00277c82 */ /* 0x000fe40008000000 */
[----:B------:R-:W-:-:S04]  /*1190*/  USHF.R.S32.HI UR5, URZ, 0x1f, UR4 ;  /* 0x0000001f3f057899 */ /* 0x000fc80008011404 */
[----:B------:R-:W-:-:S04]  /*11a0*/  ULEA.HI UR5, UR5, UR4, URZ, 0x7 ;  /* 0x0000000405057291 */ /* 0x000fc8000f8f383f */
[----:B------:R-:W-:-:S12]  /*11b0*/  USHF.R.S32.HI UR40, URZ, 0x7, UR5 ;  /* 0x000000073f287899 */ /* 0x000fd80008011405 */
.L_x_288:
[----:B------:R-:W-:Y:S01]  /*11c0*/  LOP3.LUT R0, R18, 0x80, RZ, 0xc0, !PT ;  /* 0x0000008012007812 */ /* 0x000fe200078ec0ff */
[----:B---3--:R-:W3:Y:S01]  /*11d0*/  S2UR UR7, SR_CgaCtaId ;  /* 0x00000000000779c3 */ /* 0x008ee20000008800 */
[----:B------:R-:W-:Y:S02]  /*11e0*/  UMOV UR6, 0x400 ;  /* 0x0000040000067882 */ /* 0x000fe40000000000 */
[----:B------:R-:W-:-:S06]  /*11f0*/  SHF.R.U32.HI R0, RZ, 0x7, R0 ;  /* 0x00000007ff007819 */ /* 0x000fcc0000011600 */
[----:B----4-:R-:W4:Y:S01]  /*1200*/  SHFL.IDX PT, R0, R0, RZ, 0x1f ;  /* 0x00001fff00007589 */ /* 0x010f2200000e0000 */
[----:B---3--:R-:W-:Y:S01]  /*1210*/  ULEA UR6, UR7, UR6, 0x18 ;  /* 0x0000000607067291 */ /* 0x008fe2000f8ec03f */
[----:B----4-:R-:W-:-:S13]  /*1220*/  R2UR UR4, R0 ;  /* 0x00000000000472ca */ /* 0x010fda00000e0000 */
[----:B------:R-:W-:-:S04]  /*1230*/  ULEA.HI UR5, UR4, UR4, URZ, 0x1 ;  /* 0x0000000404057291 */ /* 0x000fc8000f8f083f */
[----:B------:R-:W-:-:S04]  /*1240*/  ULOP3.LUT UR5, UR5, 0x7fffe, URZ, 0xc0, !UPT ;  /* 0x0007fffe05057892 */ /* 0x000fc8000f8ec03f */
[----:B------:R-:W-:-:S03]  /*1250*/  UIADD3 UR5, UR4, -UR5, URZ ;  /* 0x8000000504057290 */ /* 0x000fc6000fffe03f */
[----:B------:R-:W-:Y:S01]  /*1260*/  ULDC UR4, c[0x0][0x28c] ;  /* 0x0000a30000047ab9 */ /* 0x000fe20000000800 */
[----:B------:R-:W-:Y:S01]  /*1270*/  ULEA UR5, UR5, UR6, 0xd ;  /* 0x0000000605057291 */ /* 0x000fe2000f8e683f */
[----:B------:R-:W-:-:S03]  /*1280*/  ISETP.LT.AND P0, PT, RZ, UR4, PT ;  /* 0x00000004ff007c0c */ /* 0x000fc6000bf01270 */
[----:B------:R-:W-:-:S04]  /*1290*/  UIADD3 UR5, UR5, 0x100, URZ ;  /* 0x0000010005057890 */ /* 0x000fc8000fffe03f */
[----:B------:R-:W-:-:S04]  /*12a0*/  USHF.R.U32.HI UR5, URZ, 0x4, UR5 ;  /* 0x000000043f057899 */ /* 0x000fc80008011605 */
[----:B------:R-:W-:Y:S02]  /*12b0*/  ULOP3.LUT UR41, UR5, 0x3fff, URZ, 0xc0, !UPT ;  /* 0x00003fff05297892 */ /* 0x000fe4000f8ec03f */
[----:B-12---:R-:W-:Y:S10]  /*12c0*/  @P0 BRA `(.L_x_17) ;  /* 0x0000000000400947 */ /* 0x006ff40003800000 */
[----:B------:R-:W-:Y:S01]  /*12d0*/  MOV R0, 0x0 ;  /* 0x0000000000007802 */ /* 0x000fe20000000f00 */
[----:B------:R-:W-:Y:S01]  /*12e0*/  ULDC.64 UR4, c[0x4][0x68] ;  /* 0x01001a0000047ab9 */ /* 0x000fe20000000a00 */
[----:B------:R-:W-:Y:S01]  /*12f0*/  ULDC.64 UR6, c[0x4][0x8] ;  /* 0x0100020000067ab9 */ /* 0x000fe20000000a00 */
[----:B01----:R-:W-:Y:S01]  /*1300*/  IMAD.U32 R4, RZ, RZ, UR4 ;  /* 0x00000004ff047e24 */ /* 0x003fe2000f8e00ff */
[----:B------:R0:W1:Y:S01]  /*1310*/  LDC.64 R14, c[0x4][R0] ;  /* 0x01000000000e7b82 */ /* 0x0000620000000a00 */
[----:B------:R-:W-:Y:S01]  /*1320*/  IMAD.U32 R5, RZ, RZ, UR5 ;  /* 0x00000005ff057e24 */ /* 0x000fe2000f8e00ff */
[----:B------:R-:W-:Y:S01]  /*1330*/  ULDC.64 UR4, c[0x4][0x70] ;  /* 0x01001c0000047ab9 */ /* 0x000fe20000000a00 */
[----:B------:R-:W-:Y:S01]  /*1340*/  IMAD.U32 R10, RZ, RZ, UR6 ;  /* 0x00000006ff0a7e24 */ /* 0x000fe2000f8e00ff */
[----:B------:R-:W-:Y:S01]  /*1350*/  MOV R11, UR7 ;  /* 0x00000007000b7c02 */ /* 0x000fe20008000f00 */
[----:B------:R-:W-:Y:S02]  /*1360*/  IMAD.U32 R6, RZ, RZ, UR4 ;  /* 0x00000004ff067e24 */ /* 0x000fe4000f8e00ff */
[----:B------:R-:W-:-:S02]  /*1370*/  IMAD.U32 R7, RZ, RZ, UR5 ;  /* 0x00000005ff077e24 */ /* 0x000fc4000f8e00ff */
[----:B------:R-:W-:Y:S02]  /*1380*/  IMAD.MOV.U32 R8, RZ, RZ, 0x1e1 ;  /* 0x000001e1ff087424 */ /* 0x000fe400078e00ff */
[----:B------:R-:W-:Y:S02]  /*1390*/  IMAD.MOV.U32 R12, RZ, RZ, 0x1 ;  /* 0x00000001ff0c7424 */ /* 0x000fe400078e00ff */
[----:B0-----:R-:W-:-:S07]  /*13a0*/  IMAD.MOV.U32 R13, RZ, RZ, RZ ;  /* 0x000000ffff0d7224 */ /* 0x001fce00078e00ff */
[----:B------:R-:W-:-:S07]  /*13b0*/  LEPC R20, `(.L_x_17) ;  /* 0x000000001014794e */ /* 0x000fce0000000000 */
[----:B-12--5:R-:W-:Y:S05]  /*13c0*/  CALL.ABS.NOINC R14 ;  /* 0x000000000e007343 */ /* 0x026fea0003c00000 */
.L_x_17:
[----:B------:R-:W-:-:S13]  /*13d0*/  ISETP.NE.AND P0, PT, R166, 0x3, PT ;  /* 0x00000003a600780c */ /* 0x000fda0003f05270 */
[----:B------:R-:W-:Y:S05]  /*13e0*/  @!P0 BRA `(.L_x_18) ;  /* 0x0000000000048947 */ /* 0x000fea0003800000 */
[----:B------:R-:W-:Y:S01]  /*13f0*/  BPT.TRAP 0x1 ;  /* 0x000000040000795c */ /* 0x000fe20000300000 */
.L_x_18:
[----:B------:R-:W3:Y:S01]  /*1400*/  S2UR UR5, SR_CgaCtaId ;  /* 0x00000000000579c3 */ /* 0x000ee20000008800 */
[----:B------:R-:W-:Y:S01]  /*1410*/  UMOV UR4, 0x400 ;  /* 0x0000040000047882 */ /* 0x000fe20000000000 */
[----:B------:R-:W-:Y:S02]  /*1420*/  IMAD.U32 R0, RZ, RZ, UR38 ;  /* 0x00000026ff007e24 */ /* 0x000fe4000f8e00ff */
[----:B------:R-:W-:-:S03]  /*1430*/  IMAD.U32 R3, RZ, RZ, UR39 ;  /* 0x00000027ff037e24 */ /* 0x000fc6000f8e00ff */
[----:B------:R-:W-:Y:S01]  /*1440*/  SHF.L.U32 R0, R0, 0x1f, RZ ;  /* 0x0000001f00007819 */ /* 0x000fe200000006ff */
[----:B---3--:R-:W-:-:S06]  /*1450*/  ULEA UR4, UR5, UR4, 0x18 ;  /* 0x0000000405047291 */ /* 0x008fcc000f8ec03f */
[----:B------:R-:W-:-:S04]  /*1460*/  IMAD.U32 R6, RZ, RZ, UR4 ;  /* 0x00000004ff067e24 */ /* 0x000fc8000f8e00ff */
[----:B------:R-:W-:-:S04]  /*1470*/  IMAD R3, R3, 0x8, R6 ;  /* 0x0000000803037824 */ /* 0x000fc800078e0206 */
[----:B------:R3:W4:Y:S01]  /*1480*/  SYNCS.PHASECHK.TRANS64.TRYWAIT P1, [R3+URZ], R0 ;  /* 0x00000000030075a7 */ /* 0x000722000802017f */
[----:B------:R-:W-:Y:S05]  /*1490*/  @!P0 BRA `(.L_x_19) ;  /* 0x0000000000048947 */ /* 0x000fea0003800000 */
[----:B------:R-:W-:Y:S01]  /*14a0*/  BPT.TRAP 0x1 ;  /* 0x000000040000795c */ /* 0x000fe20000300000 */
.L_x_19:
[----:B----4-:R-:W-:Y:S05]  /*14b0*/  @P1 BRA `(.L_x_20) ;  /* 0x0000000000081947 */ /* 0x010fea0003800000 */
[----:B------:R-:W4:Y:S02]  /*14c0*/  SYNCS.PHASECHK.TRANS64.TRYWAIT P1, [R3+URZ], R0 ;  /* 0x00000000030075a7 */ /* 0x000f24000802017f */
[----:B----4-:R-:W-:Y:S05]  /*14d0*/  @!P1 BRA `(.L_x_21) ;  /* 0x000000b400989947 */ /* 0x010fea0003800000 */
.L_x_20:
[----:B------:R-:W-:-:S04]  /*14e0*/  UISETP.LT.AND UP0, UPT, UR40, 0x1, UPT ;  /* 0x000000012800788c */ /* 0x000fc8000bf01270 */
[----:B------:R-:W-:-:S06]  /*14f0*/  USEL UR4, UR40, 0x1, UP0 ;  /* 0x0000000128047887 */ /* 0x000fcc0008000000 */
[----:B---34-:R-:W-:Y:S01]  /*1500*/  IMAD.U32 R0, RZ, RZ, UR4 ;  /* 0x00000004ff007e24 */ /* 0x018fe2000f8e00ff */
[----:B------:R-:W-:Y:S05]  /*1510*/  WARPSYNC.ALL ;  /* 0x0000000000007948 */ /* 0x000fea0003800000 */
[----:B------:R-:W-:-:S04]  /*1520*/  IADD3 R0, -R0, UR40, RZ ;  /* 0x0000002800007c10 */ /* 0x000fc8000fffe1ff */
[----:B------:R-:W-:Y:S02]  /*1530*/  ISETP.GE.AND P1, PT, R0, 0x1, PT ;  /* 0x000000010000780c */ /* 0x000fe40003f26270 */
[----:B------:R-:W-:Y:S01]  /*1540*/  R2UR UR4, R6 ;  /* 0x00000000060472ca */ /* 0x000fe200000e0000 */
[----:B------:R-:W-:Y:S01]  /*1550*/  WARPGROUP.ARRIVE ;  /* 0x00000000000079c5 */ /* 0x000fe20000000000 */
[----:B------:R-:W-:Y:S01]  /*1560*/  UMOV UR9, 0x40000040 ;  /* 0x4000004000097882 */ /* 0x000fe20000000000 */
[----:B------:R-:W-:Y:S01]  /*1570*/  UMOV UR11, 0x40000040 ;  /* 0x40000040000b7882 */ /* 0x000fe20000000000 */
[----:B------:R-:W-:Y:S01]  /*1580*/  UMOV UR13, 0x40000040 ;  /* 0x40000040000d7882 */ /* 0x000fe20000000000 */
[----:B------:R-:W-:-:S08]  /*1590*/  UMOV UR15, UR11 ;  /* 0x0000000b000f7c82 */ /* 0x000fd00008000000 */
[----:B------:R-:W-:-:S04]  /*15a0*/  UIADD3 UR4, UR4, 0x20100, URZ ;  /* 0x0002010004047890 */ /* 0x000fc8000fffe03f */
[----:B------:R-:W-:-:S04]  /*15b0*/  USHF.R.U32.HI UR4, URZ, 0x4, UR4 ;  /* 0x000000043f047899 */ /* 0x000fc80008011604 */
[----:B------:R-:W-:Y:S02]  /*15c0*/  ULOP3.LUT UR5, UR4, 0x3fff, URZ, 0xc0, !UPT ;  /* 0x00003fff04057892 */ /* 0x000fe4000f8ec03f */
[----:B------:R-:W-:Y:S02]  /*15d0*/  ULOP3.LUT UR4, UR41, 0x10000, URZ, 0xfc, !UPT ;  /* 0x0001000029047892 */ /* 0x000fe4000f8efc3f */
[----:B------:R-:W-:Y:S02]  /*15e0*/  ULOP3.LUT UR5, UR5, 0x10000, URZ, 0xfc, !UPT ;  /* 0x0001000005057892 */ /* 0x000fe4000f8efc3f */
[----:B------:R-:W-:Y:S02]  /*15f0*/  ULEA UR8, UR39, UR4, 0xc ;  /* 0x0000000427087291 */ /* 0x000fe4000f8e603f */
[----:B------:R-:W-:Y:S02]  /*1600*/  ULEA UR6, UR39, UR5, 0xb ;  /* 0x0000000527067291 */ /* 0x000fe4000f8e583f */
[----:B------:R-:W-:-:S05]  /*1610*/  UIADD3 UR12, UR8, 0x400, URZ ;  /* 0x00000400080c7890 */ /* 0x000fca000fffe03f */
[----:B------:R-:W-:Y:S02]  /*1620*/  UMOV UR10, UR6 ;  /* 0x00000006000a7c82 */ /* 0x000fe40008000000 */
[----:B------:R-:W-:Y:S01]  /*1630*/  HGMMA.64x128x16.F32 R88, gdesc[UR8], RZ, !UPT, gsb0 ;  /* 0x01e00000085879f0 */ /* 0x000fe2000c0008ff */
[----:B------:R-:W-:Y:S02]  /*1640*/  UMOV UR14, UR10 ;  /* 0x0000000a000e7c82 */ /* 0x000fe40008000000 */
[----:B------:R-:W-:Y:S02]  /*1650*/  WARPGROUP.DEPBAR.LE gsb0, 0x0 ;  /* 0x00008000000079c5 */ /* 0x000fe40000010000 */
[----:B------:R-:W-:-:S07]  /*1660*/  WARPGROUP.ARRIVE ;  /* 0x00000000000079c5 */ /* 0x000fce0000000000 */
[----:B------:R-:W-:Y:S01]  /*1670*/  HGMMA.64x128x16.F32 R24, gdesc[UR12], RZ, !UPT, gsb0 ;  /* 0x01e000000c1879f0 */ /* 0x000fe2000c0008ff */
[----:B------:R-:W-:Y:S02]  /*1680*/  UIADD3 UR12, UR8, 0x2, URZ ;  /* 0x00000002080c7890 */ /* 0x000fe4000fffe03f */
[----:B------:R-:W-:Y:S01]  /*1690*/  UIADD3 UR14, UR6, 0x2, URZ ;  /* 0x00000002060e7890 */ /* 0x000fe2000fffe03f */
[----:B------:R-:W-:Y:S01]  /*16a0*/  UMOV UR13, 0x40000040 ;  /* 0x40000040000d7882 */ /* 0x000fe20000000000 */
[----:B------:R-:W-:Y:S01]  /*16b0*/  UMOV UR15, 0x40000040 ;  /* 0x40000040000f7882 */ /* 0x000fe20000000000 */
[----:B------:R-:W-:Y:S02]  /*16c0*/  WARPGROUP.DEPBAR.LE gsb0, 0x0 ;  /* 0x00008000000079c5 */ /* 0x000fe40000010000 */
[----:B------:R-:W-:-:S06]  /*16d0*/  WARPGROUP.ARRIVE ;  /* 0x00000000000079c5 */ /* 0x000fcc0000000000 */
[----:B------:R-:W-:Y:S01]  /*16e0*/  HGMMA.64x128x16.F32 R88, gdesc[UR12], R88, gsb0 ;  /* 0x01e000000c5879f0 */ /* 0x000fe20008000858 */
[----:B------:R-:W-:Y:S01]  /*16f0*/  UIADD3 UR12, UR8, 0x402, URZ ;  /* 0x00000402080c7890 */ /* 0x000fe2000fffe03f */
[----:B------:R-:W-:Y:S01]  /*1700*/  UMOV UR13, 0x40000040 ;  /* 0x40000040000d7882 */ /* 0x000fe20000000000 */
[----:B------:R-:W-:Y:S02]  /*1710*/  WARPGROUP.DEPBAR.LE gsb0, 0x0 ;  /* 0x00008000000079c5 */ /* 0x000fe40000010000 */
[----:B------:R-:W-:-:S07]  /*1720*/  WARPGROUP.ARRIVE ;  /* 0x00000000000079c5 */ /* 0x000fce0000000000 */
[----:B------:R-:W-:Y:S01]  /*1730*/  HGMMA.64x128x16.F32 R24, gdesc[UR12], R24, gsb0 ;  /* 0x01e000000c1879f0 */ /* 0x000fe20008000818 */
        /* <DEDUP_REMOVED lines=71> */
[----:B------:R-:W-:Y:S03]  /*1bb0*/  HGMMA.64x128x16.F32 R24, gdesc[UR12], R24, gsb0 ;  /* 0x01e000000c1879f0 */ /* 0x000fe60008000818 */
[----:B------:R-:W-:Y:S02]  /*1bc0*/  WARPGROUP.DEPBAR.LE gsb0, 0x0 ;  /* 0x00008000000079c5 */ /* 0x000fe40000010000 */
[----:B------:R-:W-:Y:S05]  /*1bd0*/  @!P1 BRA `(.L_x_22) ;  /* 0x0000000800349947 */ /* 0x000fea0003800000 */
[----:B------:R-:W-:Y:S02]  /*1be0*/  UIADD3 UR6, UR39, 0x1, URZ ;  /* 0x0000000127067890 */ /* 0x000fe4000fffe03f */
[----:B------:R-:W-:Y:S02]  /*1bf0*/  MOV R3, UR39 ;  /* 0x0000002700037c02 */ /* 0x000fe40008000f00 */
[----:B------:R-:W-:-:S04]  /*1c00*/  UISETP.NE.AND UP0, UPT, UR6, 0x2, UPT ;  /* 0x000000020600788c */ /* 0x000fc8000bf05270 */
[----:B------:R-:W-:Y:S02]  /*1c10*/  USEL UR7, URZ, 0x1, UP0 ;  /* 0x000000013f077887 */ /* 0x000fe40008000000 */
[----:B------:R-:W-:Y:S02]  /*1c20*/  USEL UR6, UR6, URZ, UP0 ;  /* 0x0000003f06067287 */ /* 0x000fe40008000000 */
[----:B------:R-:W-:-:S06]  /*1c30*/  ULOP3.LUT UR7, UR38, UR7, URZ, 0x3c, !UPT ;  /* 0x0000000726077292 */ /* 0x000fcc000f8e3c3f */
[----:B------:R-:W-:-:S07]  /*1c40*/  IMAD.U32 R7, RZ, RZ, UR7 ;  /* 0x00000007ff077e24 */ /* 0x000fce000f8e00ff */
.L_x_29:
[----:B------:R-:W-:Y:S05]  /*1c50*/  @!P0 BRA `(.L_x_23) ;  /* 0x0000000000048947 */ /* 0x000fea0003800000 */
[----:B------:R-:W-:Y:S01]  /*1c60*/  BPT.TRAP 0x1 ;  /* 0x000000040000795c */ /* 0x000fe20000300000 */
.L_x_23:
[----:B------:R-:W3:Y:S01]  /*1c70*/  S2UR UR8, SR_CgaCtaId ;  /* 0x00000000000879c3 */ /* 0x000ee20000008800 */
[----:B------:R-:W-:Y:S01]  /*1c80*/  UMOV UR7, 0x400 ;  /* 0x0000040000077882 */ /* 0x000fe20000000000 */
[----:B01----:R-:W-:Y:S01]  /*1c90*/  IMAD.U32 R5, RZ, RZ, UR6 ;  /* 0x00000006ff057e24 */ /* 0x003fe2000f8e00ff */
[----:B------:R-:W-:Y:S01]  /*1ca0*/  SHF.L.U32 R4, R7, 0x1f, RZ ;  /* 0x0000001f07047819 */ /* 0x000fe200000006ff */
[----:B---3--:R-:W-:-:S06]  /*1cb0*/  ULEA UR7, UR8, UR7, 0x18 ;  /* 0x0000000708077291 */ /* 0x008fcc000f8ec03f */
[----:B------:R-:W-:-:S04]  /*1cc0*/  IMAD.U32 R6, RZ, RZ, UR7 ;  /* 0x00000007ff067e24 */ /* 0x000fc8000f8e00ff */
[----:B------:R-:W-:-:S04]  /*1cd0*/  IMAD R5, R5, 0x8, R6 ;  /* 0x0000000805057824 */ /* 0x000fc800078e0206 */
[----:B------:R0:W1:Y:S01]  /*1ce0*/  SYNCS.PHASECHK.TRANS64.TRYWAIT P1, [R5+URZ], R4 ;  /* 0x00000004050075a7 */ /* 0x000062000802017f */
[----:B------:R-:W-:Y:S05]  /*1cf0*/  @!P0 BRA `(.L_x_24) ;  /* 0x0000000000048947 */ /* 0x000fea0003800000 */
[----:B------:R-:W-:Y:S01]  /*1d00*/  BPT.TRAP 0x1 ;  /* 0x000000040000795c */ /* 0x000fe20000300000 */
.L_x_24:
[----:B-1----:R-:W-:Y:S05]  /*1d10*/  @P1 BRA `(.L_x_25) ;  /* 0x0000000000081947 */ /* 0x002fea0003800000 */
[----:B------:R-:W1:Y:S02]  /*1d20*/  SYNCS.PHASECHK.TRANS64.TRYWAIT P1, [R5+URZ], R4 ;  /* 0x00000004050075a7 */ /* 0x000e64000802017f */
[----:B-1----:R-:W-:Y:S05]  /*1d30*/  @!P1 BRA `(.L_x_26) ;  /* 0x000000ac00949947 */ /* 0x002fea0003800000 */
.L_x_25:
[----:B------:R-:W-:Y:S01]  /*1d40*/  ULEA UR10, UR6, UR4, 0xc ;  /* 0x00000004060a7291 */ /* 0x000fe2000f8e603f */
[----:B------:R-:W-:Y:S01]  /*1d50*/  WARPGROUP.ARRIVE ;  /* 0x00000000000079c5 */ /* 0x000fe20000000000 */
[----:B------:R-:W-:Y:S01]  /*1d60*/  ULEA UR8, UR6, UR5, 0xb ;  /* 0x0000000506087291 */ /* 0x000fe2000f8e583f */
[----:B------:R-:W-:Y:S01]  /*1d70*/  UMOV UR13, 0x40000040 ;  /* 0x40000040000d7882 */ /* 0x000fe20000000000 */
[----:B------:R-:W-:-:S03]  /*1d80*/  UMOV UR15, 0x40000040 ;  /* 0x40000040000f7882 */ /* 0x000fc60000000000 */
[----:B------:R-:W-:Y:S02]  /*1d90*/  UMOV UR12, UR10 ;  /* 0x0000000a000c7c82 */ /* 0x000fe40008000000 */
[----:B------:R-:W-:Y:S02]  /*1da0*/  UMOV UR14, UR8 ;  /* 0x00000008000e7c82 */ /* 0x000fe40008000000 */
        /* <DEDUP_REMOVED lines=92> */
[----:B------:R-:W-:Y:S01]  /*2370*/  BPT.TRAP 0x1 ;  /* 0x000000040000795c */ /* 0x000fe20000300000 */
.L_x_27:
[----:B------:R-:W-:-:S13]  /*2380*/  ISETP.NE.AND P1, PT, R22, RZ, PT ;  /* 0x000000ff1600720c */ /* 0x000fda0003f25270 */
[----:B01----:R-:W-:-:S04]  /*2390*/  @P1 IMAD R4, R3, 0x8, R6 ;  /* 0x0000000803041824 */ /* 0x003fc800078e0206 */
[----:B------:R-:W-:-:S05]  /*23a0*/  @P1 VIADD R5, R4, 0x10 ;  /* 0x0000001004051836 */ /* 0x000fca0000000000 */
[----:B------:R-:W-:-:S04]  /*23b0*/  @P1 PRMT R5, R152, 0x654, R5 ;  /* 0x0000065498051816 */ /* 0x000fc80000000005 */
[----:B------:R0:W-:Y:S01]  /*23c0*/  @P1 SYNCS.ARRIVE.TRANS64.RED.A1T0 RZ, [R5+URZ], RZ ;  /* 0x000000ff05ff19a7 */ /* 0x0001e2000810043f */
[----:B------:R-:W-:-:S13]  /*23d0*/  ISETP.GT.U32.AND P1, PT, R19, 0x1, PT ;  /* 0x000000011300780c */ /* 0x000fda0003f24070 */
[----:B0-----:R-:W-:Y:S05]  /*23e0*/  @P1 BRA `(.L_x_28) ;  /* 0x0000000000041947 */ /* 0x001fea0003800000 */
[----:B------:R-:W-:Y:S01]  /*23f0*/  BPT.TRAP 0x1 ;  /* 0x000000040000795c */ /* 0x000fe20000300000 */
.L_x_28:
[----:B------:R-:W-:Y:S01]  /*2400*/  UIADD3 UR6, UR6, 0x1, URZ ;  /* 0x0000000106067890 */ /* 0x000fe2000fffe03f */
[C---:B------:R-:W-:Y:S01]  /*2410*/  ISETP.GT.AND P2, PT, R0.reuse, 0x1, PT ;  /* 0x000000010000780c */ /* 0x040fe20003f44270 */
[----:B------:R-:W-:Y:S02]  /*2420*/  VIADD R3, R3, 0x1 ;  /* 0x0000000103037836 */ /* 0x000fe40000000000 */
[----:B------:R-:W-:Y:S01]  /*2430*/  UISETP.NE.AND UP0, UPT, UR6, 0x2, UPT ;  /* 0x000000020600788c */ /* 0x000fe2000bf05270 */
[----:B------:R-:W-:Y:S02]  /*2440*/  VIADD R0, R0, 0xffffffff ;  /* 0xffffffff00007836 */ /* 0x000fe40000000000 */
[C---:B------:R-:W-:Y:S01]  /*2450*/  ISETP.NE.AND P1, PT, R3.reuse, 0x2, PT ;  /* 0x000000020300780c */ /* 0x040fe20003f25270 */
[----:B------:R-:W-:Y:S02]  /*2460*/  USEL UR7, URZ, 0x1, UP0 ;  /* 0x000000013f077887 */ /* 0x000fe40008000000 */
[----:B------:R-:W-:Y:S01]  /*2470*/  USEL UR6, UR6, URZ, UP0 ;  /* 0x0000003f06067287 */ /* 0x000fe20008000000 */
[----:B------:R-:W-:-:S03]  /*2480*/  SEL R3, R3, RZ, P1 ;  /* 0x000000ff03037207 */ /* 0x000fc60000800000 */
[----:B------:R-:W-:Y:S01]  /*2490*/  LOP3.LUT R7, R7, UR7, RZ, 0x3c, !PT ;  /* 0x0000000707077c12 */ /* 0x000fe2000f8e3cff */
[----:B------:R-:W-:Y:S07]  /*24a0*/  @P2 BRA `(.L_x_29) ;  /* 0xfffffff400e82947 */ /* 0x000fee000383ffff */
.L_x_22:
[----:B------:R-:W3:Y:S02]  /*24b0*/  LDC R0, c[0x0][0x28c] ;  /* 0x0000a300ff007b82 */ /* 0x000ee40000000800 */
[----:B---3--:R-:W-:-:S13]  /*24c0*/  ISETP.GE.AND P1, PT, R0, 0x1, PT ;  /* 0x000000010000780c */ /* 0x008fda0003f26270 */
[----:B------:R-:W-:Y:S05]  /*24d0*/  @!P1 BRA `(.L_x_30) ;  /* 0x0000000000409947 */ /* 0x000fea0003800000 */
[----:B------:R-:W-:Y:S05]  /*24e0*/  @!P0 BRA `(.L_x_31) ;  /* 0x0000000000048947 */ /* 0x000fea0003800000 */
[----:B------:R-:W-:Y:S01]  /*24f0*/  BPT.TRAP 0x1 ;  /* 0x000000040000795c */ /* 0x000fe20000300000 */
.L_x_31:
[----:B------:R-:W-:Y:S01]  /*2500*/  ISETP.NE.AND P0, PT, R22, RZ, PT ;  /* 0x000000ff1600720c */ /* 0x000fe20003f05270 */
[----:B------:R-:W-:-:S12]  /*2510*/  UISETP.LT.AND UP1, UPT, UR40, 0x1, UPT ;  /* 0x000000012800788c */ /* 0x000fd8000bf21270 */
[----:B------:R-:W-:-:S05]  /*2520*/  VOTEU.ANY UP0, P0 ;  /* 0x00000000003f7886 */ /* 0x000fca0000000100 */
[----:B------:R-:W-:-:S04]  /*2530*/  @UP0 USEL UR4, UR40, 0x1, UP1 ;  /* 0x0000000128040887 */ /* 0x000fc80008800000 */
[----:B------:R-:W-:-:S06]  /*2540*/  @UP0 UIADD3 UR4, UR39, UR40, -UR4 ;  /* 0x0000002827040290 */ /* 0x000fcc000fffe804 */
[----:B------:R-:W-:-:S05]  /*2550*/  MOV R0, UR4 ;  /* 0x0000000400007c02 */ /* 0x000fca0008000f00 */
[----:B------:R-:W-:-:S05]  /*2560*/  @P0 IMAD.SHL.U32 R0, R0, 0x8, RZ ;  /* 0x0000000800000824 */ /* 0x000fca00078e00ff */
[----:B------:R-:W-:-:S04]  /*2570*/  @P0 LOP3.LUT R0, R0, 0x8, RZ, 0xc0, !PT ;  /* 0x0000000800000812 */ /* 0x000fc800078ec0ff */
[----:B------:R-:W-:-:S04]  /*2580*/  @P0 IADD3 R3, R6, 0x10, R0 ;  /* 0x0000001006030810 */ /* 0x000fc80007ffe000 */
[----:B------:R-:W-:-:S04]  /*2590*/  @P0 PRMT R3, R152, 0x654, R3 ;  /* 0x0000065498030816 */ /* 0x000fc80000000003 */
[----:B------:R3:W-:Y:S01]  /*25a0*/  @P0 SYNCS.ARRIVE.TRANS64.RED.A1T0 RZ, [R3+URZ], RZ ;  /* 0x000000ff03ff09a7 */ /* 0x0007e2000810043f */
[----:B------:R-:W-:-:S13]  /*25b0*/  ISETP.GT.U32.AND P0, PT, R19, 0x1, PT ;  /* 0x000000011300780c */ /* 0x000fda0003f04070 */
[----:B---3--:R-:W-:Y:S05]  /*25c0*/  @P0 BRA `(.L_x_30) ;  /* 0x0000000000040947 */ /* 0x008fea0003800000 */
[----:B------:R-:W-:Y:S01]  /*25d0*/  BPT.TRAP 0x1 ;  /* 0x000000040000795c */ /* 0x000fe20000300000 */
.L_x_30:
[----:B------:R-:W3:Y:S01]  /*25e0*/  LDC R6, c[0x0][0x288] ;  /* 0x0000a200ff067b82 */ /* 0x000ee20000000800 */
[--C-:B------:R-:W-:Y:S01]  /*25f0*/  SHF.R.U32.HI R0, RZ, 0x2, R18.reuse ;  /* 0x00000002ff007819 */ /* 0x100fe20000011612 */
[----:B------:R-:W-:Y:S01]  /*2600*/  UIADD3 UR39, UR40, UR39, URZ ;  /* 0x0000002728277290 */ /* 0x000fe2000fffe03f */
[----:B01----:R-:W-:Y:S01]  /*2610*/  SHF.R.U32.HI R5, RZ, 0x7, R18 ;  /* 0x00000007ff057819 */ /* 0x003fe20000011612 */
[----:B------:R-:W-:Y:S01]  /*2620*/  IMAD.SHL.U32 R13, R154, 0x80, RZ ;  /* 0x000000809a0d7824 */ /* 0x000fe200078e00ff */
[----:B------:R-:W-:Y:S01]  /*2630*/  LOP3.LUT R3, R0, 0x7, RZ, 0xc0, !PT ;  /* 0x0000000700037812 */ /* 0x000fe200078ec0ff */
[----:B------:R-:W-:Y:S01]  /*2640*/  USHF.R.U32.HI UR4, URZ, 0x1, UR39 ;  /* 0x000000013f047899 */ /* 0x000fe20008011627 */
[----:B------:R-:W-:Y:S01]  /*2650*/  LOP3.LUT R4, R18, 0x60, RZ, 0xc0, !PT ;  /* 0x0000006012047812 */ /* 0x000fe200078ec0ff */
[----:B------:R-:W-:Y:S01]  /*2660*/  ULDC UR8, c[0x0][0x284] ;  /* 0x0000a10000087ab9 */ /* 0x000fe20000000800 */
[----:B------:R-:W-:Y:S01]  /*2670*/  LOP3.LUT R0, R5, 0x1, RZ, 0xc0, !PT ;  /* 0x0000000105007812 */ /* 0x000fe200078ec0ff */
[----:B------:R-:W-:Y:S01]  /*2680*/  ULOP3.LUT UR4, UR4, 0x1, URZ, 0xc0, !UPT ;  /* 0x0000000104047892 */ /* 0x000fe2000f8ec03f */
[----:B------:R-:W-:Y:S01]  /*2690*/  SHF.R.U32.HI R10, RZ, 0x1, R4 ;  /* 0x00000001ff0a7819 */ /* 0x000fe20000011604 */
[----:B------:R-:W-:Y:S01]  /*26a0*/  UISETP.GT.U32.AND UP1, UPT, UR39, 0x1, UPT ;  /* 0x000000012700788c */ /* 0x000fe2000bf24070 */
[----:B------:R-:W-:Y:S01]  /*26b0*/  SHF.R.S32.HI R21, RZ, 0x1f, R23 ;  /* 0x0000001fff157819 */ /* 0x000fe20000011417 */
[----:B------:R-:W-:Y:S01]  /*26c0*/  IMAD.SHL.U32 R4, R0, 0x40, RZ ;  /* 0x0000004000047824 */ /* 0x000fe200078e00ff */
[--C-:B------:R-:W-:Y:S01]  /*26d0*/  IADD3 R5, RZ, -R10, -R3.reuse ;  /* 0x8000000aff057210 */ /* 0x100fe20007ffe803 */
[----:B------:R-:W-:Y:S01]  /*26e0*/  UISETP.NE.U32.AND UP0, UPT, UR4, 0x1, UPT ;  /* 0x000000010400788c */ /* 0x000fe2000bf05070 */
[----:B------:R-:W-:Y:S01]  /*26f0*/  IMAD.WIDE R8, R153, 0x100, RZ ;  /* 0x0000010099087825 */ /* 0x000fe200078e02ff */
[----:B------:R-:W-:Y:S01]  /*2700*/  ULDC.64 UR6, c[0x0][0x5d0] ;  /* 0x0001740000067ab9 */ /* 0x000fe20000000a00 */
[----:B--2---:R-:W-:Y:S01]  /*2710*/  LOP3.LUT R157, R4, 0x40, R3, 0xe2, !PT ;  /* 0x00000040049d7812 */ /* 0x004fe200078ee203 */
[----:B------:R-:W-:Y:S01]  /*2720*/  UISETP.LT.U32.AND UP1, UPT, UR40, 0x2, UP1 ;  /* 0x000000022800788c */ /* 0x000fe20008f21070 */
[----:B------:R-:W-:Y:S01]  /*2730*/  LOP3.LUT R3, R18, 0x3, RZ, 0xc0, !PT ;  /* 0x0000000312037812 */ /* 0x000fe200078ec0ff */
[----:B------:R-:W-:Y:S01]  /*2740*/  UISETP.GT.U32.AND UP0, UPT, UR40, 0x1, !UP0 ;  /* 0x000000012800788c */ /* 0x000fe2000c704070 */
[----:B------:R-:W-:Y:S01]  /*2750*/  IMAD R4, R21, UR6, RZ ;  /* 0x0000000615047c24 */ /* 0x000fe2000f8e02ff */
[----:B---3--:R-:W-:Y:S01]  /*2760*/  ISETP.GE.AND P0, PT, R13, R6, PT ;  /* 0x000000060d00720c */ /* 0x008fe20003f06270 */
[----:B------:R-:W-:Y:S01]  /*2770*/  IMAD R0, R0, -0x40, R5 ;  /* 0xffffffc000007824 */ /* 0x000fe200078e0205 */
[----:B------:R-:W-:Y:S01]  /*2780*/  USEL UR5, URZ, 0x1, !UP1 ;  /* 0x000000013f057887 */ /* 0x000fe2000c800000 */
[----:B------:R-:W-:Y:S01]  /*2790*/  IMAD R12, R3, -0x2, R6 ;  /* 0xfffffffe030c7824 */ /* 0x000fe200078e0206 */
[----:B------:R-:W-:Y:S01]  /*27a0*/  USEL UR4, URZ, 0x1, !UP0 ;  /* 0x000000013f047887 */ /* 0x000fe2000c000000 */
[----:B------:R-:W-:Y:S01]  /*27b0*/  IMAD.SHL.U32 R3, R153, 0x100, RZ ;  /* 0x0000010099037824 */ /* 0x000fe200078e00ff */
[----:B------:R-:W-:Y:S01]  /*27c0*/  ULOP3.LUT UR39, UR39, 0x1, URZ, 0xc0, !UPT ;  /* 0x0000000127277892 */ /* 0x000fe2000f8ec03f */
[----:B------:R-:W-:Y:S01]  /*27d0*/  IMAD.SHL.U32 R6, R18, 0x2, RZ ;  /* 0x0000000212067824 */ /* 0x000fe200078e00ff */
[----:B------:R-:W-:Y:S01]  /*27e0*/  ULOP3.LUT UR38, UR4, UR38, UR5, 0x96, !UPT ;  /* 0x0000002604267292 */ /* 0x000fe2000f8e9605 */
[----:B------:R-:W-:Y:S01]  /*27f0*/  IMAD R11, R23, UR7, R4 ;  /* 0x00000007170b7c24 */ /* 0x000fe2000f8e0204 */
[----:B------:R-:W-:Y:S01]  /*2800*/  ISETP.GE.OR P0, PT, R3, UR8, P0 ;  /* 0x0000000803007c0c */ /* 0x000fe20008706670 */
[----:B------:R-:W-:Y:S01]  /*2810*/  IMAD.MOV.U32 R153, RZ, RZ, -0x1 ;  /* 0xffffffffff997424 */ /* 0x000fe200078e00ff */
[----:B------:R-:W-:-:S02]  /*2820*/  LOP3.LUT R6, R13, 0x6, R6, 0xf8, !PT ;  /* 0x000000060d067812 */ /* 0x000fc400078ef806 */
[----:B------:R-:W-:Y:S01]  /*2830*/  IADD3 R3, -R3, UR8, R0 ;  /* 0x0000000803037c10 */ /* 0x000fe2000fffe100 */
[----:B------:R-:W-:Y:S01]  /*2840*/  IMAD.IADD R0, R12, 0x1, -R13 ;  /* 0x000000010c007824 */ /* 0x000fe200078e0a0d */
[----:B------:R-:W-:Y:S02]  /*2850*/  SHF.R.S32.HI R7, RZ, 0x1f, R6 ;  /* 0x0000001fff077819 */ /* 0x000fe40000011406 */
[----:B------:R-:W-:Y:S01]  /*2860*/  LOP3.LUT R157, R8, R157, R10, 0xfe, !PT ;  /* 0x0000009d089d7212 */ /* 0x000fe200078efe0a */
[----:B------:R-:W-:-:S04]  /*2870*/  IMAD.WIDE.U32 R4, R23, UR6, R6 ;  /* 0x0000000617047c25 */ /* 0x000fc8000f8e0006 */
[----:B------:R-:W-:Y:S01]  /*2880*/  IMAD.IADD R11, R5, 0x1, R11 ;  /* 0x00000001050b7824 */ /* 0x000fe200078e020b */
[----:B------:R-:W-:Y:S01]  /*2890*/  MOV R10, R4 ;  /* 0x00000004000a7202 */ /* 0x000fe20000000f00 */
[----:B------:R-:W-:Y:S06]  /*28a0*/  @P0 BRA `(.L_x_32) ;  /* 0x0000008400680947 */ /* 0x000fec0003800000 */
[----:B------:R-:W0:Y:S01]  /*28b0*/  LDC.64 R4, c[0x0][0x5c8] ;  /* 0x00017200ff047b82 */ /* 0x000e220000000a00 */
[----:B-----5:R-:W-:Y:S01]  /*28c0*/  FSETP.NEU.AND P0, PT, R156, RZ, PT ;  /* 0x000000ff9c00720b */ /* 0x020fe20003f0d000 */
[----:B------:R-:W-:Y:S01]  /*28d0*/  BSSY B0, `(.L_x_32) ;  /* 0x0000857000007945 */ /* 0x000fe20003800000 */
[----:B------:R-:W-:-:S04]  /*28e0*/  ISETP.GT.AND P3, PT, R3, RZ, PT ;  /* 0x000000ff0300720c */ /* 0x000fc80003f64270 */
[----:B------:R-:W-:Y:S01]  /*28f0*/  ISETP.GT.AND P1, PT, R0, RZ, P3 ;  /* 0x000000ff0000720c */ /* 0x000fe20001f24270 */
[-C--:B0-----:R-:W-:Y:S02]  /*2900*/  IMAD R12, R9, R4.reuse, RZ ;  /* 0x00000004090c7224 */ /* 0x081fe400078e02ff */
[----:B------:R-:W-:-:S04]  /*2910*/  IMAD.WIDE.U32 R168, R157, R4, R10 ;  /* 0x000000049da87225 */ /* 0x000fc800078e000a */
[----:B------:R-:W-:-:S04]  /*2920*/  IMAD R11, R157, R5, R12 ;  /* 0x000000059d0b7224 */ /* 0x000fc800078e020c */
[----:B------:R-:W-:Y:S01]  /*2930*/  IMAD.IADD R167, R169, 0x1, R11 ;  /* 0x00000001a9a77824 */ /* 0x000fe200078e020b */
[----:B------:R-:W-:Y:S06]  /*2940*/  @!P0 BRA `(.L_x_33) ;  /* 0x0000006000088947 */ /* 0x000fec0003800000 */
[----:B------:R-:W0:Y:S01]  /*2950*/  LDC.64 R12, c[0x0][0x5b8] ;  /* 0x00016e00ff0c7b82 */ /* 0x000e220000000a00 */
[----:B------:R-:W-:-:S07]  /*2960*/  ULDC.64 UR4, c[0x0][0x5c0] ;  /* 0x0001700000047ab9 */ /* 0x000fce0000000a00 */
[----:B------:R-:W1:Y:S08]  /*2970*/  LDC.64 R14, c[0x0][0x5b0] ;  /* 0x00016c00ff0e7b82 */ /* 0x000e700000000a00 */
[----:B------:R-:W2:Y:S01]  /*2980*/  LDC.64 R10, c[0x0][0x5a8] ;  /* 0x00016a00ff0a7b82 */ /* 0x000ea20000000a00 */
[----:B0-----:R-:W-:-:S04]  /*2990*/  IMAD R20, R21, R12, RZ ;  /* 0x0000000c15147224 */ /* 0x001fc800078e02ff */
[C---:B------:R-:W-:Y:S02]  /*29a0*/  IMAD R13, R23.reuse, R13, R20 ;  /* 0x0000000d170d7224 */ /* 0x040fe400078e0214 */
[----:B------:R-:W-:-:S04]  /*29b0*/  IMAD.WIDE.U32 R20, R23, R12, R6 ;  /* 0x0000000c17147225 */ /* 0x000fc800078e0006 */
[-C--:B-1----:R-:W-:Y:S02]  /*29c0*/  IMAD R154, R9, R14.reuse, RZ ;  /* 0x0000000e099a7224 */ /* 0x082fe400078e02ff */
[----:B------:R-:W-:Y:S02]  /*29d0*/  IMAD.IADD R159, R21, 0x1, R13 ;  /* 0x00000001159f7824 */ /* 0x000fe400078e020d */
[----:B------:R-:W-:Y:S02]  /*29e0*/  IMAD.MOV.U32 R158, RZ, RZ, R20 ;  /* 0x000000ffff9e7224 */ /* 0x000fe400078e0014 */
[C---:B------:R-:W-:Y:S02]  /*29f0*/  IMAD R169, R157.reuse, R15, R154 ;  /* 0x0000000f9da97224 */ /* 0x040fe400078e029a */
[----:B------:R-:W-:-:S04]  /*2a00*/  IMAD.WIDE.U32 R160, R157, R14, R158 ;  /* 0x0000000e9da07225 */ /* 0x000fc800078e009e */
[----:B------:R-:W-:Y:S01]  /*2a10*/  IMAD.IADD R154, R161, 0x1, R169 ;  /* 0x00000001a19a7824 */ /* 0x000fe200078e02a9 */
[----:B--2---:R-:W-:-:S04]  /*2a20*/  LEA R162, P0, R160, R10, 0x1 ;  /* 0x0000000aa0a27211 */ /* 0x004fc800078008ff */
[----:B------:R-:W-:-:S05]  /*2a30*/  LEA.HI.X R163, R160, R11, R154, 0x1, P0 ;  /* 0x0000000ba0a37211 */ /* 0x000fca00000f0c9a */
[----:B------:R-:W2:Y:S01]  /*2a40*/  @P1 LDG.E.LTC128B.U16 R154, desc[UR36][R162.64] ;  /* 0x00000024a29a1981 */ /* 0x000ea2000c1e1520 */
[----:B------:R-:W-:Y:S01]  /*2a50*/  IMAD.WIDE.U32 R164, R157, R14, R6 ;  /* 0x0000000e9da47225 */ /* 0x000fe200078e0006 */
[----:B------:R-:W-:Y:S01]  /*2a60*/  ISETP.GT.AND P2, PT, R0, 0x1, P3 ;  /* 0x000000010000780c */ /* 0x000fe20001f44270 */
[----:B------:R-:W-:Y:S01]  /*2a70*/  BSSY B1, `(.L_x_34) ;  /* 0x0000012000017945 */ /* 0x000fe20003800000 */
[----:B------:R-:W-:Y:S01]  /*2a80*/  LEA R160, P0, R168, UR4, 0x1 ;  /* 0x00000004a8a07c11 */ /* 0x000fe2000f8008ff */
[----:B------:R-:W-:Y:S02]  /*2a90*/  IMAD.IADD R165, R169, 0x1, R165 ;  /* 0x00000001a9a57824 */ /* 0x000fe400078e02a5 */
[----:B------:R-:W-:-:S04]  /*2aa0*/  IMAD.WIDE.U32 R164, R23, R12, R164 ;  /* 0x0000000c17a47225 */ /* 0x000fc800078e00a4 */
[----:B--2---:R-:W-:-:S05]  /*2ab0*/  HADD2.F32 R161, -RZ, R154.H0_H0 ;  /* 0x2000009affa17230 */ /* 0x004fca0000004100 */
[----:B------:R-:W-:-:S04]  /*2ac0*/  FMUL R161, R161, R156 ;  /* 0x0000009ca1a17220 */ /* 0x000fc80000400000 */
[----:B------:R-:W-:Y:S01]  /*2ad0*/  FFMA R161, R88, R155, R161 ;  /* 0x0000009b58a17223 */ /* 0x000fe200000000a1 */
[----:B------:R-:W-:-:S04]  /*2ae0*/  IMAD.IADD R88, R13, 0x1, R165 ;  /* 0x000000010d587824 */ /* 0x000fc800078e02a5 */
[----:B------:R-:W-:Y:S02]  /*2af0*/  F2FP.F16.F32.PACK_AB R163, RZ, R161 ;  /* 0x000000a1ffa3723e */ /* 0x000fe400000000ff */
[----:B------:R-:W-:Y:S02]  /*2b00*/  LEA.HI.X R161, R168, UR5, R167, 0x1, P0 ;  /* 0x00000005a8a17c11 */ /* 0x000fe400080f0ca7 */
[----:B------:R-:W-:Y:S02]  /*2b10*/  PRMT R165, R163, 0x7610, R165 ;  /* 0x00007610a3a57816 */ /* 0x000fe400000000a5 */
[----:B------:R-:W-:-:S03]  /*2b20*/  LEA R162, P0, R164, R10, 0x1 ;  /* 0x0000000aa4a27211 */ /* 0x000fc600078008ff */
[----:B------:R0:W-:Y:S01]  /*2b30*/  @P1 STG.E.U16 desc[UR36][R160.64], R165 ;  /* 0x000000a5a0001986 */ /* 0x0001e2000c101524 */
[----:B------:R-:W-:Y:S01]  /*2b40*/  LEA.HI.X R163, R164, R11, R88, 0x1, P0 ;  /* 0x0000000ba4a37211 */ /* 0x000fe200000f0c58 */
[C---:B------:R-:W-:Y:S01]  /*2b50*/  IMAD.SHL.U32 R164, R14.reuse, 0x8, RZ ;  /* 0x000000080ea47824 */ /* 0x040fe200078e00ff */
[----:B0-----:R-:W-:Y:S01]  /*2b60*/  SHF.L.U64.HI R165, R14, 0x3, R15 ;  /* 0x000000030ea57819 */ /* 0x001fe2000001020f */
[----:B------:R-:W-:Y:S06]  /*2b70*/  @!P2 BRA `(.L_x_35) ;  /* 0x000000000004a947 */ /* 0x000fec0003800000 */
[----:B------:R0:W5:Y:S02]  /*2b80*/  LDG.E.LTC128B.U16 R154, desc[UR36][R162.64+0x2] ;  /* 0x00000224a29a7981 */ /* 0x000164000c1e1520 */
.L_x_35:
[----:B------:R-:W-:Y:S05]  /*2b90*/  BSYNC B1 ;  /* 0x0000000000017941 */ /* 0x000fea0003800000 */
.L_x_34:
[----:B-----5:R-:W-:Y:S01]  /*2ba0*/  HADD2.F32 R167, -RZ, R154.H0_H0 ;  /* 0x2000009affa77230 */ /* 0x020fe20000004100 */
[----:B------:R-:W-:Y:S01]  /*2bb0*/  ISETP.GT.AND P0, PT, R3, 0x8, PT ;  /* 0x000000080300780c */ /* 0x000fe20003f04270 */
[----:B------:R-:W-:-:S04]  /*2bc0*/  IMAD.WIDE.U32 R172, R157, R14, R164 ;  /* 0x0000000e9dac7225 */ /* 0x000fc800078e00a4 */
[----:B------:R-:W-:Y:S01]  /*2bd0*/  FMUL R88, R167, R156 ;  /* 0x0000009ca7587220 */ /* 0x000fe20000400000 */
[----:B------:R-:W-:Y:S01]  /*2be0*/  IMAD.IADD R171, R169, 0x1, R173 ;  /* 0x00000001a9ab7824 */ /* 0x000fe200078e02ad */
[----:B------:R-:W-:Y:S02]  /*2bf0*/  IADD3 R167, P4, R20, R172, RZ ;  /* 0x000000ac14a77210 */ /* 0x000fe40007f9e0ff */
[----:B------:R-:W-:Y:S01]  /*2c00*/  FFMA R89, R89, R155, R88 ;  /* 0x0000009b59597223 */ /* 0x000fe20000000058 */
[----:B------:R-:W-:Y:S02]  /*2c10*/  ISETP.GT.AND P1, PT, R0, RZ, P0 ;  /* 0x000000ff0000720c */ /* 0x000fe40000724270 */
[----:B------:R-:W-:Y:S02]  /*2c20*/  IADD3.X R168, R171, R159, RZ, P4, !PT ;  /* 0x0000009faba87210 */ /* 0x000fe400027fe4ff */
[----:B------:R-:W-:Y:S02]  /*2c30*/  LEA R88, P4, R167, R10, 0x1 ;  /* 0x0000000aa7587211 */ /* 0x000fe400078808ff */
[----:B------:R-:W-:-:S02]  /*2c40*/  F2FP.F16.F32.PACK_AB R169, RZ, R89 ;  /* 0x00000059ffa9723e */ /* 0x000fc400000000ff */
[--C-:B------:R-:W-:Y:S02]  /*2c50*/  LEA.HI.X R89, R167, R11, R168.reuse, 0x1, P4 ;  /* 0x0000000ba7597211 */ /* 0x100fe400020f0ca8 */
[----:B------:R-:W-:-:S05]  /*2c60*/  PRMT R168, R169, 0x7610, R168 ;  /* 0x00007610a9a87816 */ /* 0x000fca00000000a8 */
[----:B------:R1:W-:Y:S04]  /*2c70*/  @P2 STG.E.U16 desc[UR36][R160.64+0x2], R168 ;  /* 0x000002a8a0002986 */ /* 0x0003e8000c101524 */
[----:B------:R2:W3:Y:S01]  /*2c80*/  @P1 LDG.E.LTC128B.U16 R154, desc[UR36][R88.64] ;  /* 0x00000024589a1981 */ /* 0x0004e2000c1e1520 */
[----:B------:R-:W-:Y:S01]  /*2c90*/  IMAD.SHL.U32 R167, R4, 0x10, RZ ;  /* 0x0000001004a77824 */ /* 0x000fe200078e00ff */
[----:B------:R-:W-:Y:S01]  /*2ca0*/  IADD3 R172, P2, R6, R172, RZ ;  /* 0x000000ac06ac7210 */ /* 0x000fe20007f5e0ff */
[----:B------:R-:W-:Y:S03]  /*2cb0*/  BSSY B1, `(.L_x_36) ;  /* 0x0000011000017945 */ /* 0x000fe60003800000 */
[----:B------:R-:W-:Y:S01]  /*2cc0*/  IADD3 R170, P4, R167, R160, RZ ;  /* 0x000000a0a7aa7210 */ /* 0x000fe20007f9e0ff */
[----:B------:R-:W-:Y:S01]  /*2cd0*/  IMAD.X R173, R7, 0x1, R171, P2 ;  /* 0x0000000107ad7824 */ /* 0x000fe200010e06ab */
[----:B------:R-:W-:Y:S01]  /*2ce0*/  ISETP.GT.AND P2, PT, R0, 0x1, P0 ;  /* 0x000000010000780c */ /* 0x000fe20000744270 */
[----:B------:R-:W-:-:S04]  /*2cf0*/  IMAD.WIDE.U32 R172, R23, R12, R172 ;  /* 0x0000000c17ac7225 */ /* 0x000fc800078e00ac */
[----:B-1----:R-:W-:Y:S01]  /*2d00*/  IMAD.IADD R168, R13, 0x1, R173 ;  /* 0x000000010da87824 */ /* 0x002fe200078e02ad */
[----:B--2---:R-:W-:-:S04]  /*2d10*/  LEA R88, P5, R172, R10, 0x1 ;  /* 0x0000000aac587211 */ /* 0x004fc800078a08ff */
[----:B------:R-:W-:Y:S01]  /*2d20*/  LEA.HI.X R89, R172, R11, R168, 0x1, P5 ;  /* 0x0000000bac597211 */ /* 0x000fe200028f0ca8 */
[----:B---3--:R-:W-:-:S05]  /*2d30*/  HADD2.F32 R169, -RZ, R154.H0_H0 ;  /* 0x2000009affa97230 */ /* 0x008fca0000004100 */
[----:B------:R-:W-:-:S04]  /*2d40*/  FMUL R169, R169, R156 ;  /* 0x0000009ca9a97220 */ /* 0x000fc80000400000 */
[----:B------:R-:W-:Y:S01]  /*2d50*/  FFMA R90, R90, R155, R169 ;  /* 0x0000009b5a5a7223 */ /* 0x000fe200000000a9 */
[----:B------:R-:W-:-:S04]  /*2d60*/  SHF.L.U64.HI R169, R4, 0x4, R5 ;  /* 0x0000000404a97819 */ /* 0x000fc80000010205 */
[----:B------:R-:W-:Y:S01]  /*2d70*/  F2FP.F16.F32.PACK_AB R90, RZ, R90 ;  /* 0x0000005aff5a723e */ /* 0x000fe200000000ff */
[----:B------:R-:W-:-:S05]  /*2d80*/  IMAD.X R171, R169, 0x1, R161, P4 ;  /* 0x00000001a9ab7824 */ /* 0x000fca00020e06a1 */
[----:B------:R1:W-:Y:S01]  /*2d90*/  @P1 STG.E.U16 desc[UR36][R170.64], R90 ;  /* 0x0000005aaa001986 */ /* 0x0003e2000c101524 */
[----:B------:R-:W-:Y:S05]  /*2da0*/  @!P2 BRA `(.L_x_37) ;  /* 0x000000000004a947 */ /* 0x000fea0003800000 */
[----:B------:R2:W5:Y:S02]  /*2db0*/  LDG.E.LTC128B.U16 R154, desc[UR36][R88.64+0x2] ;  /* 0x00000224589a7981 */ /* 0x000564000c1e1520 */
.L_x_37:
[----:B------:R-:W-:Y:S05]  /*2dc0*/  BSYNC B1 ;  /* 0x0000000000017941 */ /* 0x000fea0003800000 */
.L_x_36:
[----:B-----5:R-:W-:Y:S01]  /*2dd0*/  HADD2.F32 R173, -RZ, R154.H0_H0 ;  /* 0x2000009affad7230 */ /* 0x020fe20000004100 */
[----:B------:R-:W-:Y:S01]  /*2de0*/  ISETP.GT.AND P1, PT, R0, 0x8, P3 ;  /* 0x000000080000780c */ /* 0x000fe20001f24270 */
[----:B------:R-:W-:Y:S03]  /*2df0*/  BSSY B1, `(.L_x_38) ;  /* 0x000000a000017945 */ /* 0x000fe60003800000 */
[----:B-1----:R-:W-:-:S04]  /*2e00*/  FMUL R90, R173, R156 ;  /* 0x0000009cad5a7220 */ /* 0x002fc80000400000 */
[----:B------:R-:W-:Y:S01]  /*2e10*/  FFMA R90, R91, R155, R90 ;  /* 0x0000009b5b5a7223 */ /* 0x000fe2000000005a */
[----:B------:R-:W-:-:S04]  /*2e20*/  @P2 IMAD.MOV.U32 R91, RZ, RZ, R171 ;  /* 0x000000ffff5b2224 */ /* 0x000fc800078e00ab */
[----:B------:R-:W-:-:S04]  /*2e30*/  F2FP.F16.F32.PACK_AB R90, RZ, R90 ;  /* 0x0000005aff5a723e */ /* 0x000fc800000000ff */
[----:B------:R-:W-:Y:S01]  /*2e40*/  PRMT R168, R90, 0x7610, R168 ;  /* 0x000076105aa87816 */ /* 0x000fe200000000a8 */
[----:B------:R-:W-:-:S05]  /*2e50*/  @P2 IMAD.MOV.U32 R90, RZ, RZ, R170 ;  /* 0x000000ffff5a2224 */ /* 0x000fca00078e00aa */
[----:B------:R1:W-:Y:S01]  /*2e60*/  @P2 STG.E.U16 desc[UR36][R90.64+0x2], R168 ;  /* 0x000002a85a002986 */ /* 0x0003e2000c101524 */
[----:B------:R-:W-:Y:S05]  /*2e70*/  @!P1 BRA `(.L_x_39) ;  /* 0x0000000000049947 */ /* 0x000fea0003800000 */
[----:B------:R3:W5:Y:S02]  /*2e80*/  LDG.E.LTC128B.U16 R154, desc[UR36][R162.64+0x10] ;  /* 0x00001024a29a7981 */ /* 0x000764000c1e1520 */
.L_x_39:
[----:B------:R-:W-:Y:S05]  /*2e90*/  BSYNC B1 ;  /* 0x0000000000017941 */ /* 0x000fea0003800000 */
.L_x_38:
[----:B-1---5:R-:W-:Y:S01]  /*2ea0*/  HADD2.F32 R91, -RZ, R154.H0_H0 ;  /* 0x2000009aff5b7230 */ /* 0x022fe20000004100 */
[----:B------:R-:W-:Y:S01]  /*2eb0*/  ISETP.GT.AND P2, PT, R0, 0x9, P3 ;  /* 0x000000090000780c */ /* 0x000fe20001f44270 */
[----:B------:R-:W-:Y:S01]  /*2ec0*/  @P1 IMAD.MOV.U32 R90, RZ, RZ, R160 ;  /* 0x000000ffff5a1224 */ /* 0x000fe200078e00a0 */
[----:B------:R-:W-:Y:S02]  /*2ed0*/  BSSY B1, `(.L_x_40) ;  /* 0x0000009000017945 */ /* 0x000fe40003800000 */
[----:B------:R-:W-:-:S04]  /*2ee0*/  FMUL R91, R91, R156 ;  /* 0x0000009c5b5b7220 */ /* 0x000fc80000400000 */
[----:B------:R-:W-:-:S05]  /*2ef0*/  FFMA R91, R92, R155, R91 ;  /* 0x0000009b5c5b7223 */ /* 0x000fca000000005b */
[----:B------:R-:W-:-:S04]  /*2f00*/  F2FP.F16.F32.PACK_AB R91, RZ, R91 ;  /* 0x0000005bff5b723e */ /* 0x000fc800000000ff */
[----:B------:R-:W-:Y:S01]  /*2f10*/  PRMT R92, R91, 0x7610, R92 ;  /* 0x000076105b5c7816 */ /* 0x000fe2000000005c */
[----:B------:R-:W-:-:S05]  /*2f20*/  @P1 IMAD.MOV.U32 R91, RZ, RZ, R161 ;  /* 0x000000ffff5b1224 */ /* 0x000fca00078e00a1 */
[----:B------:R1:W-:Y:S01]  /*2f30*/  @P1 STG.E.U16 desc[UR36][R90.64+0x10], R92 ;  /* 0x0000105c5a001986 */ /* 0x0003e2000c101524 */
[----:B------:R-:W-:Y:S05]  /*2f40*/  @!P2 BRA `(.L_x_41) ;  /* 0x000000000004a947 */ /* 0x000fea0003800000 */
[----:B------:R4:W5:Y:S02]  /*2f50*/  LDG.E.LTC128B.U16 R154, desc[UR36][R162.64+0x12] ;  /* 0x00001224a29a7981 */ /* 0x000964000c1e1520 */
.L_x_41:
[----:B------:R-:W-:Y:S05]  /*2f60*/  BSYNC B1 ;  /* 0x0000000000017941 */ /* 0x000fea0003800000 */
.L_x_40:
[----:B-1---5:R-:W-:Y:S01]  /*2f70*/  HADD2.F32 R91, -RZ, R154.H0_H0 ;  /* 0x2000009aff5b7230 */ /* 0x022fe20000004100 */
[----:B------:R-:W-:Y:S01]  /*2f80*/  ISETP.GT.AND P1, PT, R0, 0x8, P0 ;  /* 0x000000080000780c */ /* 0x000fe20000724270 */
[----:B------:R-:W-:Y:S03]  /*2f90*/  BSSY B1, `(.L_x_42) ;  /* 0x000000a000017945 */ /* 0x000fe60003800000 */
[----:B------:R-:W-:Y:S01]  /*2fa0*/  FMUL R90, R91, R156 ;  /* 0x0000009c5b5a7220 */ /* 0x000fe20000400000 */
[----:B------:R-:W-:-:S03]  /*2fb0*/  @P2 IMAD.MOV.U32 R91, RZ, RZ, R161 ;  /* 0x000000ffff5b2224 */ /* 0x000fc600078e00a1 */
[----:B------:R-:W-:-:S05]  /*2fc0*/  FFMA R90, R93, R155, R90 ;  /* 0x0000009b5d5a7223 */ /* 0x000fca000000005a */
[----:B------:R-:W-:-:S04]  /*2fd0*/  F2FP.F16.F32.PACK_AB R90, RZ, R90 ;  /* 0x0000005aff5a723e */ /* 0x000fc800000000ff */
[----:B------:R-:W-:Y:S02]  /*2fe0*/  PRMT R92, R90, 0x7610, R92 ;  /* 0x000076105a5c7816 */ /* 0x000fe4000000005c */
[----:B------:R-:W-:-:S05]  /*2ff0*/  @P2 MOV R90, R160 ;  /* 0x000000a0005a2202 */ /* 0x000fca0000000f00 */
[----:B------:R1:W-:Y:S01]  /*3000*/  @P2 STG.E.U16 desc[UR36][R90.64+0x12], R92 ;  /* 0x0000125c5a002986 */ /* 0x0003e2000c101524 */
[----:B------:R-:W-:Y:S05]  /*3010*/  @!P1 BRA `(.L_x_43) ;  /* 0x0000000000049947 */ /* 0x000fea0003800000 */
[----:B------:R0:W5:Y:S02]  /*3020*/  LDG.E.LTC128B.U16 R154, desc[UR36][R88.64+0x10] ;  /* 0x00001024589a7981 */ /* 0x000164000c1e1520 */
.L_x_43:
[----:B------:R-:W-:Y:S05]  /*3030*/  BSYNC B1 ;  /* 0x0000000000017941 */ /* 0x000fea0003800000 */
.L_x_42:
        /* <DEDUP_REMOVED lines=12> */
.L_x_45:
[----:B------:R-:W-:Y:S05]  /*3100*/  BSYNC B1 ;  /* 0x0000000000017941 */ /* 0x000fea0003800000 */
.L_x_44:
[----:B-1---5:R-:W-:Y:S01]  /*3110*/  HADD2.F32 R91, -RZ, R154.H0_H0 ;  /* 0x2000009aff5b7230 */ /* 0x022fe20000004100 */
[----:B------:R-:W-:Y:S01]  /*3120*/  ISETP.GT.AND P1, PT, R0, 0x10, P3 ;  /* 0x000000100000780c */ /* 0x000fe20001f24270 */
[----:B------:R-:W-:Y:S03]  /*3130*/  BSSY B1, `(.L_x_46) ;  /* 0x000000a000017945 */ /* 0x000fe60003800000 */
[----:B------:R-:W-:Y:S01]  /*3140*/  FMUL R90, R91, R156 ;  /* 0x0000009c5b5a7220 */ /* 0x000fe20000400000 */
[----:B------:R-:W-:-:S03]  /*3150*/  @P2 IMAD.MOV.U32 R91, RZ, RZ, R171 ;  /* 0x000000ffff5b2224 */ /* 0x000fc600078e00ab */
[----:B------:R-:W-:-:S05]  /*3160*/  FFMA R90, R95, R155, R90 ;  /* 0x0000009b5f5a7223 */ /* 0x000fca000000005a */
[----:B------:R-:W-:-:S04]  /*3170*/  F2FP.F16.F32.PACK_AB R90, RZ, R90 ;  /* 0x0000005aff5a723e */ /* 0x000fc800000000ff */
[----:B------:R-:W-:Y:S01]  /*3180*/  PRMT R92, R90, 0x7610, R92 ;  /* 0x000076105a5c7816 */ /* 0x000fe2000000005c */
[----:B------:R-:W-:-:S05]  /*3190*/  @P2 IMAD.MOV.U32 R90, RZ, RZ, R170 ;  /* 0x000000ffff5a2224 */ /* 0x000fca00078e00aa */
[----:B------:R1:W-:Y:S01]  /*31a0*/  @P2 STG.E.U16 desc[UR36][R90.64+0x12], R92 ;  /* 0x0000125c5a002986 */ /* 0x0003e2000c101524 */
[----:B------:R-:W-:Y:S05]  /*31b0*/  @!P1 BRA `(.L_x_47) ;  /* 0x0000000000049947 */ /* 0x000fea0003800000 */
[----:B------:R0:W5:Y:S02]  /*31c0*/  LDG.E.LTC128B.U16 R154, desc[UR36][R162.64+0x20] ;  /* 0x00002024a29a7981 */ /* 0x000164000c1e1520 */
.L_x_47:
[----:B------:R-:W-:Y:S05]  /*31d0*/  BSYNC B1 ;  /* 0x0000000000017941 */ /* 0x000fea0003800000 */
.L_x_46:
        /* <DEDUP_REMOVED lines=12> */
.L_x_49:
[----:B------:R-:W-:Y:S05]  /*32a0*/  BSYNC B1 ;  /* 0x0000000000017941 */ /* 0x000fea0003800000 */
.L_x_48:
[----:B-1---5:R-:W-:Y:S01]  /*32b0*/  HADD2.F32 R91, -RZ, R154.H0_H0 ;  /* 0x2000009aff5b7230 */ /* 0x022fe20000004100 */
[----:B------:R-:W-:Y:S01]  /*32c0*/  ISETP.GT.AND P1, PT, R0, 0x10, P0 ;  /* 0x000000100000780c */ /* 0x000fe20000724270 */
[----:B------:R-:W-:Y:S03]  /*32d0*/  BSSY B1, `(.L_x_50) ;  /* 0x000000a000017945 */ /* 0x000fe60003800000 */
[----:B------:R-:W-:Y:S01]  /*32e0*/  FMUL R90, R91, R156 ;  /* 0x0000009c5b5a7220 */ /* 0x000fe20000400000 */
[----:B------:R-:W-:-:S03]  /*32f0*/  @P2 MOV R91, R161 ;  /* 0x000000a1005b2202 */ /* 0x000fc60000000f00 */
[----:B------:R-:W-:-:S05]  /*3300*/  FFMA R90, R97, R155, R90 ;  /* 0x0000009b615a7223 */ /* 0x000fca000000005a */
[----:B------:R-:W-:-:S04]  /*3310*/  F2FP.F16.F32.PACK_AB R90, RZ, R90 ;  /* 0x0000005aff5a723e */ /* 0x000fc800000000ff */
[----:B------:R-:W-:Y:S01]  /*3320*/  PRMT R92, R90, 0x7610, R92 ;  /* 0x000076105a5c7816 */ /* 0x000fe2000000005c */
[----:B------:R-:W-:-:S05]  /*3330*/  @P2 IMAD.MOV.U32 R90, RZ, RZ, R160 ;  /* 0x000000ffff5a2224 */ /* 0x000fca00078e00a0 */
[----:B------:R1:W-:Y:S01]  /*3340*/  @P2 STG.E.U16 desc[UR36][R90.64+0x22], R92 ;  /* 0x0000225c5a002986 */ /* 0x0003e2000c101524 */
[----:B------:R-:W-:Y:S05]  /*3350*/  @!P1 BRA `(.L_x_51) ;  /* 0x0000000000049947 */ /* 0x000fea0003800000 */
[----:B------:R0:W5:Y:S02]  /*3360*/  LDG.E.LTC128B.U16 R154, desc[UR36][R88.64+0x20] ;  /* 0x00002024589a7981 */ /* 0x000164000c1e1520 */
.L_x_51:
[----:B------:R-:W-:Y:S05]  /*3370*/  BSYNC B1 ;  /* 0x0000000000017941 */ /* 0x000fea0003800000 */
.L_x_50:
        /* <DEDUP_REMOVED lines=12> */
.L_x_53:
[----:B------:R-:W-:Y:S05]  /*3440*/  BSYNC B1 ;  /* 0x0000000000017941 */ /* 0x000fea0003800000 */
.L_x_52:
        /* <DEDUP_REMOVED lines=12> */
.L_x_55:
[----:B------:R-:W-:Y:S05]  /*3510*/  BSYNC B1 ;  /* 0x0000000000017941 */ /* 0x000fea0003800000 */
.L_x_54:
        /* <DEDUP_REMOVED lines=12> */
.L_x_57:
[----:B------:R-:W-:Y:S05]  /*35e0*/  BSYNC B1 ;  /* 0x0000000000017941 */ /* 0x000fea0003800000 */
.L_x_56:
        /* <DEDUP_REMOVED lines=12> */
.L_x_59:
[----:B------:R-:W-:Y:S05]  /*36b0*/  BSYNC B1 ;  /* 0x0000000000017941 */ /* 0x000fea0003800000 */
.L_x_58:
[----:B-1---5:R-:W-:Y:S01]  /*36c0*/  HADD2.F32 R91, -RZ, R154.H0_H0 ;  /* 0x2000009aff5b7230 */ /* 0x022fe20000004100 */
[----:B------:R-:W-:Y:S01]  /*36d0*/  @P1 MOV R90, R170 ;  /* 0x000000aa005a1202 */ /* 0x000fe20000000f00 */
[----:B------:R-:W-:Y:S01]  /*36e0*/  BSSY B1, `(.L_x_60) ;  /* 0x000000a000017945 */ /* 0x000fe20003800000 */
[----:B------:R-:W-:Y:S02]  /*36f0*/  ISETP.GT.AND P2, PT, R0, 0x19, P0 ;  /* 0x000000190000780c */ /* 0x000fe40000744270 */
        /* <DEDUP_REMOVED lines=8> */
.L_x_61:
[----:B------:R-:W-:Y:S05]  /*3780*/  BSYNC B1 ;  /* 0x0000000000017941 */ /* 0x000fea0003800000 */
.L_x_60:
        /* <DEDUP_REMOVED lines=12> */
.L_x_63:
[----:B------:R-:W-:Y:S05]  /*3850*/  BSYNC B1 ;  /* 0x0000000000017941 */ /* 0x000fea0003800000 */
.L_x_62:
        /* <DEDUP_REMOVED lines=12> */
.L_x_65:
[----:B------:R-:W-:Y:S05]  /*3920*/  BSYNC B1 ;  /* 0x0000000000017941 */ /* 0x000fea0003800000 */
.L_x_64:
        /* <DEDUP_REMOVED lines=12> */
.L_x_67:
[----:B------:R-:W-:Y:S05]  /*39f0*/  BSYNC B1 ;  /* 0x0000000000017941 */ /* 0x000fea0003800000 */
.L_x_66:
[----:B-1---5:R-:W-:Y:S01]  /*3a00*/  HADD2.F32 R91, -RZ, R154.H0_H0 ;  /* 0x2000009aff5b7230 */ /* 0x022fe20000004100 */
[----:B------:R-:W-:Y:S01]  /*3a10*/  ISETP.GT.AND P2, PT, R0, 0x21, P0 ;  /* 0x000000210000780c */ /* 0x000fe20000744270 */
[----:B------:R-:W-:Y:S01]  /*3a20*/  @P1 IMAD.MOV.U32 R90, RZ, RZ, R170 ;  /* 0x000000ffff5a1224 */ /* 0x000fe200078e00aa */
[----:B------:R-:W-:Y:S02]  /*3a30*/  BSSY B1, `(.L_x_68) ;  /* 0x0000009000017945 */ /* 0x000fe40003800000 */
[----:B------:R-:W-:-:S04]  /*3a40*/  FMUL R91, R91, R156 ;  /* 0x0000009c5b5b7220 */ /* 0x000fc80000400000 */
[----:B------:R-:W-:-:S05]  /*3a50*/  FFMA R91, R106, R155, R91 ;  /* 0x0000009b6a5b7223 */ /* 0x000fca000000005b */
[----:B------:R-:W-:-:S04]  /*3a60*/  F2FP.F16.F32.PACK_AB R91, RZ, R91 ;  /* 0x0000005bff5b723e */ /* 0x000fc800000000ff */
[----:B------:R-:W-:Y:S02]  /*3a70*/  PRMT R92, R91, 0x7610, R92 ;  /* 0x000076105b5c7816 */ /* 0x000fe4000000005c */
[----:B------:R-:W-:-:S05]  /*3a80*/  @P1 MOV R91, R171 ;  /* 0x000000ab005b1202 */ /* 0x000fca0000000f00 */
[----:B------:R1:W-:Y:S01]  /*3a90*/  @P1 STG.E.U16 desc[UR36][R90.64+0x40], R92 ;  /* 0x0000405c5a001986 */ /* 0x0003e2000c101524 */
[----:B------:R-:W-:Y:S05]  /*3aa0*/  @!P2 BRA `(.L_x_69) ;  /* 0x000000000004a947 */ /* 0x000fea0003800000 */
[----:B------:R0:W5:Y:S02]  /*3ab0*/  LDG.E.LTC128B.U16 R154, desc[UR36][R88.64+0x42] ;  /* 0x00004224589a7981 */ /* 0x000164000c1e1520 */
.L_x_69:
[----:B------:R-:W-:Y:S05]  /*3ac0*/  BSYNC B1 ;  /* 0x0000000000017941 */ /* 0x000fea0003800000 */
.L_x_68:
        /* <DEDUP_REMOVED lines=12> */
.L_x_71:
[----:B------:R-:W-:Y:S05]  /*3b90*/  BSYNC B1 ;  /* 0x0000000000017941 */ /* 0x000fea0003800000 */
.L_x_70:
        /* <DEDUP_REMOVED lines=12> */
.L_x_73:
[----:B------:R-:W-:Y:S05]  /*3c60*/  BSYNC B1 ;  /* 0x0000000000017941 */ /* 0x000fea0003800000 */
.L_x_72:
        /* <DEDUP_REMOVED lines=12> */
.L_x_75:
[----:B------:R-:W-:Y:S05]  /*3d30*/  BSYNC B1 ;  /* 0x0000000000017941 */ /* 0x000fea0003800000 */
.L_x_74:
        /* <DEDUP_REMOVED lines=12> */
.L_x_77:
[----:B------:R-:W-:Y:S05]  /*3e00*/  BSYNC B1 ;  /* 0x0000000000017941 */ /* 0x000fea0003800000 */
.L_x_76:
        /* <DEDUP_REMOVED lines=12> */
.L_x_79:
[----:B------:R-:W-:Y:S05]  /*3ed0*/  BSYNC B1 ;  /* 0x0000000000017941 */ /* 0x000fea0003800000 */
.L_x_78:
        /* <DEDUP_REMOVED lines=12> */
.L_x_81:
[----:B------:R-:W-:Y:S05]  /*3fa0*/  BSYNC B1 ;  /* 0x0000000000017941 */ /* 0x000fea0003800000 */
.L_x_80:
        /* <DEDUP_REMOVED lines=12> */
.L_x_83:
[----:B------:R-:W-:Y:S05]  /*4070*/  BSYNC B1 ;  /* 0x0000000000017941 */ /* 0x000fea0003800000 */
.L_x_82:
        /* <DEDUP_REMOVED lines=12> */
.L_x_85:
[----:B------:R-:W-:Y:S05]  /*4140*/  BSYNC B1 ;  /* 0x0000000000017941 */ /* 0x000fea0003800000 */
.L_x_84:
        /* <DEDUP_REMOVED lines=12> */
.L_x_87:
[----:B------:R-:W-:Y:S05]  /*4210*/  BSYNC B1 ;  /* 0x0000000000017941 */ /* 0x000fea0003800000 */
.L_x_86:
        /* <DEDUP_REMOVED lines=12> */
.L_x_89:
[----:B------:R-:W-:Y:S05]  /*42e0*/  BSYNC B1 ;  /* 0x0000000000017941 */ /* 0x000fea0003800000 */
.L_x_88:
        /* <DEDUP_REMOVED lines=12> */
.L_x_91:
[----:B------:R-:W-:Y:S05]  /*43b0*/  BSYNC B1 ;  /* 0x0000000000017941 */ /* 0x000fea0003800000 */
.L_x_90:
        /* <DEDUP_REMOVED lines=12> */
.L_x_93:
[----:B------:R-:W-:Y:S05]  /*4480*/  BSYNC B1 ;  /* 0x0000000000017941 */ /* 0x000fea0003800000 */
.L_x_92:
        /* <DEDUP_REMOVED lines=12> */
.L_x_95:
[----:B------:R-:W-:Y:S05]  /*4550*/  BSYNC B1 ;  /* 0x0000000000017941 */ /* 0x000fea0003800000 */
.L_x_94:
        /* <DEDUP_REMOVED lines=12> */
.L_x_97:
[----:B------:R-:W-:Y:S05]  /*4620*/  BSYNC B1 ;  /* 0x0000000000017941 */ /* 0x000fea0003800000 */
.L_x_96:
        /* <DEDUP_REMOVED lines=12> */
.L_x_99:
[----:B------:R-:W-:Y:S05]  /*46f0*/  BSYNC B1 ;  /* 0x0000000000017941 */ /* 0x000fea0003800000 */
.L_x_98:
        /* <DEDUP_REMOVED lines=12> */
.L_x_101:
[----:B------:R-:W-:Y:S05]  /*47c0*/  BSYNC B1 ;  /* 0x0000000000017941 */ /* 0x000fea0003800000 */
.L_x_100:
        /* <DEDUP_REMOVED lines=12> */
.L_x_103:
[----:B------:R-:W-:Y:S05]  /*4890*/  BSYNC B1 ;  /* 0x0000000000017941 */ /* 0x000fea0003800000 */
.L_x_102:
        /* <DEDUP_REMOVED lines=12> */
.L_x_105:
[----:B------:R-:W-:Y:S05]  /*4960*/  BSYNC B1 ;  /* 0x0000000000017941 */ /* 0x000fea0003800000 */
.L_x_104:
        /* <DEDUP_REMOVED lines=12> */
.L_x_107:
[----:B------:R-:W-:Y:S05]  /*4a30*/  BSYNC B1 ;  /* 0x0000000000017941 */ /* 0x000fea0003800000 */
.L_x_106:
        /* <DEDUP_REMOVED lines=12> */
.L_x_109:
[----:B------:R-:W-:Y:S05]  /*4b00*/  BSYNC B1 ;  /* 0x0000000000017941 */ /* 0x000fea0003800000 */
.L_x_108:
        /* <DEDUP_REMOVED lines=12> */
.L_x_111:
[----:B------:R-:W-:Y:S05]  /*4bd0*/  BSYNC B1 ;  /* 0x0000000000017941 */ /* 0x000fea0003800000 */
.L_x_110:
        /* <DEDUP_REMOVED lines=12> */
.L_x_113:
[----:B------:R-:W-:Y:S05]  /*4ca0*/  BSYNC B1 ;  /* 0x0000000000017941 */ /* 0x000fea0003800000 */
.L_x_112:
        /* <DEDUP_REMOVED lines=12> */
.L_x_115:
[----:B------:R-:W-:Y:S05]  /*4d70*/  BSYNC B1 ;  /* 0x0000000000017941 */ /* 0x000fea0003800000 */
.L_x_114:
        /* <DEDUP_REMOVED lines=12> */
.L_x_117:
[----:B------:R-:W-:Y:S05]  /*4e40*/  BSYNC B1 ;  /* 0x0000000000017941 */ /* 0x000fea0003800000 */
.L_x_116:
        /* <DEDUP_REMOVED lines=12> */
.L_x_119:
[----:B------:R-:W-:Y:S05]  /*4f10*/  BSYNC B1 ;  /* 0x0000000000017941 */ /* 0x000fea0003800000 */
.L_x_118:
        /* <DEDUP_REMOVED lines=12> */
.L_x_121:
[----:B------:R-:W-:Y:S05]  /*4fe0*/  BSYNC B1 ;  /* 0x0000000000017941 */ /* 0x000fea0003800000 */
.L_x_120:
        /* <DEDUP_REMOVED lines=12> */
.L_x_123:
[----:B------:R-:W-:Y:S05]  /*50b0*/  BSYNC B1 ;  /* 0x0000000000017941 */ /* 0x000fea0003800000 */
.L_x_122:
        /* <DEDUP_REMOVED lines=12> */
.L_x_125:
[----:B------:R-:W-:Y:S05]  /*5180*/  BSYNC B1 ;  /* 0x0000000000017941 */ /* 0x000fea0003800000 */
.L_x_124:
        /* <DEDUP_REMOVED lines=12> */
.L_x_127:
[----:B------:R-:W-:Y:S05]  /*5250*/  BSYNC B1 ;  /* 0x0000000000017941 */ /* 0x000fea0003800000 */
.L_x_126:
        /* <DEDUP_REMOVED lines=12> */
.L_x_129:
[----:B------:R-:W-:Y:S05]  /*5320*/  BSYNC B1 ;  /* 0x0000000000017941 */ /* 0x000fea0003800000 */
.L_x_128:
        /* <DEDUP_REMOVED lines=12> */
.L_x_131:
[----:B------:R-:W-:Y:S05]  /*53f0*/  BSYNC B1 ;  /* 0x0000000000017941 */ /* 0x000fea0003800000 */
.L_x_130:
        /* <DEDUP_REMOVED lines=12> */
.L_x_133:
[----:B------:R-:W-:Y:S05]  /*54c0*/  BSYNC B1 ;  /* 0x0000000000017941 */ /* 0x000fea0003800000 */
.L_x_132:
        /* <DEDUP_REMOVED lines=12> */
.L_x_135:
[----:B------:R-:W-:Y:S05]  /*5590*/  BSYNC B1 ;  /* 0x0000000000017941 */ /* 0x000fea0003800000 */
.L_x_134:
        /* <DEDUP_REMOVED lines=12> */
.L_x_137:
[----:B------:R-:W-:Y:S05]  /*5660*/  BSYNC B1 ;  /* 0x0000000000017941 */ /* 0x000fea0003800000 */
.L_x_136:
        /* <DEDUP_REMOVED lines=12> */
.L_x_139:
[----:B------:R-:W-:Y:S05]  /*5730*/  BSYNC B1 ;  /* 0x0000000000017941 */ /* 0x000fea0003800000 */
.L_x_138:
        /* <DEDUP_REMOVED lines=12> */
.L_x_141:
[----:B------:R-:W-:Y:S05]  /*5800*/  BSYNC B1 ;  /* 0x0000000000017941 */ /* 0x000fea0003800000 */
.L_x_140:
        /* <DEDUP_REMOVED lines=12> */
.L_x_143:
[----:B------:R-:W-:Y:S05]  /*58d0*/  BSYNC B1 ;  /* 0x0000000000017941 */ /* 0x000fea0003800000 */
.L_x_142:
        /* <DEDUP_REMOVED lines=12> */
.L_x_145:
[----:B------:R-:W-:Y:S05]  /*59a0*/  BSYNC B1 ;  /* 0x0000000000017941 */ /* 0x000fea0003800000 */
.L_x_144:
        /* <DEDUP_REMOVED lines=12> */
.L_x_147:
[----:B------:R-:W-:Y:S05]  /*5a70*/  BSYNC B1 ;  /* 0x0000000000017941 */ /* 0x000fea0003800000 */
.L_x_146:
        /* <DEDUP_REMOVED lines=12> */
.L_x_149:
[----:B------:R-:W-:Y:S05]  /*5b40*/  BSYNC B1 ;  /* 0x0000000000017941 */ /* 0x000fea0003800000 */
.L_x_148:
        /* <DEDUP_REMOVED lines=12> */
.L_x_151:
[----:B------:R-:W-:Y:S05]  /*5c10*/  BSYNC B1 ;  /* 0x0000000000017941 */ /* 0x000fea0003800000 */
.L_x_150:
        /* <DEDUP_REMOVED lines=12> */
.L_x_153:
[----:B------:R-:W-:Y:S05]  /*5ce0*/  BSYNC B1 ;  /* 0x0000000000017941 */ /* 0x000fea0003800000 */
.L_x_152:
        /* <DEDUP_REMOVED lines=12> */
.L_x_155:
[----:B------:R-:W-:Y:S05]  /*5db0*/  BSYNC B1 ;  /* 0x0000000000017941 */ /* 0x000fea0003800000 */
.L_x_154:
[----:B-1---5:R-:W-:Y:S01]  /*5dc0*/  HADD2.F32 R91, -RZ, R154.H0_H0 ;  /* 0x2000009aff5b7230 */ /* 0x022fe20000004100 */
[----:B------:R-:W-:Y:S01]  /*5dd0*/  ISETP.GT.AND P1, PT, R0, 0x79, P0 ;  /* 0x000000790000780c */ /* 0x000fe20000724270 */
[----:B------:R-:W-:Y:S01]  /*5de0*/  @P2 IMAD.MOV.U32 R8, RZ, RZ, R170 ;  /* 0x000000ffff082224 */ /* 0x000fe200078e00aa */
[----:B------:R-:W-:Y:S01]  /*5df0*/  IADD3 R157, P0, R157, 0x80, RZ ;  /* 0x000000809d9d7810 */ /* 0x000fe20007f1e0ff */
[----:B------:R-:W-:Y:S01]  /*5e00*/  BSSY B1, `(.L_x_156) ;  /* 0x000000a000017945 */ /* 0x000fe20003800000 */
[----:B------:R-:W-:-:S04]  /*5e10*/  FMUL R91, R91, R156 ;  /* 0x0000009c5b5b7220 */ /* 0x000fc80000400000 */
[----:B------:R-:W-:-:S05]  /*5e20*/  FFMA R91, R150, R155, R91 ;  /* 0x0000009b965b7223 */ /* 0x000fca000000005b */
[----:B------:R-:W-:-:S04]  /*5e30*/  F2FP.F16.F32.PACK_AB R91, RZ, R91 ;  /* 0x0000005bff5b723e */ /* 0x000fc800000000ff */
[----:B------:R-:W-:Y:S01]  /*5e40*/  PRMT R90, R91, 0x7610, R90 ;  /* 0x000076105b5a7816 */ /* 0x000fe2000000005a */
[----:B------:R-:W-:Y:S02]  /*5e50*/  IMAD.X R91, RZ, RZ, R9, P0 ;  /* 0x000000ffff5b7224 */ /* 0x000fe400000e0609 */
[----:B------:R-:W-:-:S05]  /*5e60*/  @P2 IMAD.MOV.U32 R9, RZ, RZ, R171 ;  /* 0x000000ffff092224 */ /* 0x000fca00078e00ab */
[----:B------:R1:W-:Y:S01]  /*5e70*/  @P2 STG.E.U16 desc[UR36][R8.64+0xf0], R90 ;  /* 0x0000f05a08002986 */ /* 0x0003e2000c101524 */
[----:B------:R-:W-:Y:S05]  /*5e80*/  @!P1 BRA `(.L_x_157) ;  /* 0x0000000000049947 */ /* 0x000fea0003800000 */
[----:B------:R0:W5:Y:S02]  /*5e90*/  LDG.E.LTC128B.U16 R154, desc[UR36][R88.64+0xf2] ;  /* 0x0000f224589a7981 */ /* 0x000164000c1e1520 */
.L_x_157:
[----:B------:R-:W-:Y:S05]  /*5ea0*/  BSYNC B1 ;  /* 0x0000000000017941 */ /* 0x000fea0003800000 */
.L_x_156:
[----:B-1---5:R-:W-:Y:S01]  /*5eb0*/  HADD2.F32 R9, -RZ, R154.H0_H0 ;  /* 0x2000009aff097230 */ /* 0x022fe20000004100 */
[----:B------:R-:W-:Y:S01]  /*5ec0*/  ISETP.GT.AND P0, PT, R3, 0x80, PT ;  /* 0x000000800300780c */ /* 0x000fe20003f04270 */
[----:B------:R-:W-:-:S03]  /*5ed0*/  IMAD R8, R91, R14, RZ ;  /* 0x0000000e5b087224 */ /* 0x000fc600078e02ff */
[----:B0-2---:R-:W-:Y:S01]  /*5ee0*/  FMUL R88, R9, R156 ;  /* 0x0000009c09587220 */ /* 0x005fe20000400000 */
[C---:B------:R-:W-:Y:S01]  /*5ef0*/  IMAD R97, R157.reuse, R15, R8 ;  /* 0x0000000f9d617224 */ /* 0x040fe200078e0208 */
[----:B------:R-:W-:Y:S01]  /*5f00*/  ISETP.GT.AND P3, PT, R0, RZ, P0 ;  /* 0x000000ff0000720c */ /* 0x000fe20000764270 */
[----:B------:R-:W-:-:S04]  /*5f10*/  IMAD.WIDE.U32 R8, R157, R14, R158 ;  /* 0x0000000e9d087225 */ /* 0x000fc800078e009e */
[----:B------:R-:W-:Y:S01]  /*5f20*/  FFMA R151, R151, R155, R88 ;  /* 0x0000009b97977223 */ /* 0x000fe20000000058 */
[----:B------:R-:W-:Y:S02]  /*5f30*/  IADD3 R9, R9, R97, RZ ;  /* 0x0000006109097210 */ /* 0x000fe40007ffe0ff */
[C---:B------:R-:W-:Y:S02]  /*5f40*/  LEA R88, P2, R8.reuse, R10, 0x1 ;  /* 0x0000000a08587211 */ /* 0x040fe400078408ff */
[----:B------:R-:W-:Y:S02]  /*5f50*/  F2FP.F16.F32.PACK_AB R151, RZ, R151 ;  /* 0x00000097ff97723e */ /* 0x000fe400000000ff */
[----:B------:R-:W-:-:S03]  /*5f60*/  LEA.HI.X R89, R8, R11, R9, 0x1, P2 ;  /* 0x0000000b08597211 */ /* 0x000fc600010f0c09 */
[----:B------:R0:W-:Y:S04]  /*5f70*/  @P1 STG.E.U16 desc[UR36][R170.64+0xf2], R151 ;  /* 0x0000f297aa001986 */ /* 0x0001e8000c101524 */
[----:B------:R-:W2:Y:S01]  /*5f80*/  @P3 LDG.E.LTC128B.U16 R154, desc[UR36][R88.64] ;  /* 0x00000024589a3981 */ /* 0x000ea2000c1e1520 */
[----:B------:R-:W-:Y:S01]  /*5f90*/  IMAD.WIDE.U32 R8, R157, R14, R6 ;  /* 0x0000000e9d087225 */ /* 0x000fe200078e0006 */
[----:B------:R-:W-:Y:S01]  /*5fa0*/  SHF.L.U64.HI R95, R4, 0x8, R5 ;  /* 0x00000008045f7819 */ /* 0x000fe20000010205 */
[----:B------:R-:W-:Y:S01]  /*5fb0*/  BSSY B1, `(.L_x_158) ;  /* 0x0000011000017945 */ /* 0x000fe20003800000 */
[----:B------:R-:W-:Y:S01]  /*5fc0*/  ISETP.GT.AND P2, PT, R0, 0x1, P0 ;  /* 0x000000010000780c */ /* 0x000fe20000744270 */
[----:B------:R-:W-:Y:S02]  /*5fd0*/  IMAD.IADD R9, R97, 0x1, R9 ;  /* 0x0000000161097824 */ /* 0x000fe400078e0209 */
[----:B------:R-:W-:-:S02]  /*5fe0*/  IMAD.SHL.U32 R93, R4, 0x100, RZ ;  /* 0x00000100045d7824 */ /* 0x000fc400078e00ff */
[----:B------:R-:W-:-:S03]  /*5ff0*/  IMAD.WIDE.U32 R90, R23, R12, R8 ;  /* 0x0000000c175a7225 */ /* 0x000fc600078e0008 */
[----:B------:R-:W-:Y:S01]  /*6000*/  IADD3 R8, P1, R93, R160, RZ ;  /* 0x000000a05d087210 */ /* 0x000fe20007f3e0ff */
[----:B------:R-:W-:Y:S01]  /*6010*/  IMAD.IADD R5, R13, 0x1, R91 ;  /* 0x000000010d057824 */ /* 0x000fe200078e025b */
[----:B------:R-:W-:-:S03]  /*6020*/  LEA R4, P4, R90, R10, 0x1 ;  /* 0x0000000a5a047211 */ /* 0x000fc600078808ff */
[----:B------:R-:W-:Y:S01]  /*6030*/  IMAD.X R9, R95, 0x1, R161, P1 ;  /* 0x000000015f097824 */ /* 0x000fe200008e06a1 */
[----:B------:R-:W-:Y:S01]  /*6040*/  LEA.HI.X R5, R90, R11, R5, 0x1, P4 ;  /* 0x0000000b5a057211 */ /* 0x000fe200020f0c05 */
[----:B--2---:R-:W-:-:S05]  /*6050*/  HADD2.F32 R15, -RZ, R154.H0_H0 ;  /* 0x2000009aff0f7230 */ /* 0x004fca0000004100 */
[----:B------:R-:W-:-:S04]  /*6060*/  FMUL R15, R15, R156 ;  /* 0x0000009c0f0f7220 */ /* 0x000fc80000400000 */
[----:B------:R-:W-:-:S05]  /*6070*/  FFMA R15, R24, R155, R15 ;  /* 0x0000009b180f7223 */ /* 0x000fca000000000f */
[----:B------:R-:W-:-:S05]  /*6080*/  F2FP.F16.F32.PACK_AB R15, RZ, R15 ;  /* 0x0000000fff0f723e */ /* 0x000fca00000000ff */
[----:B------:R0:W-:Y:S01]  /*6090*/  @P3 STG.E.U16 desc[UR36][R8.64], R15 ;  /* 0x0000000f08003986 */ /* 0x0001e2000c101524 */
[----:B------:R-:W-:Y:S05]  /*60a0*/  @!P2 BRA `(.L_x_159) ;  /* 0x000000000004a947 */ /* 0x000fea0003800000 */
[----:B------:R1:W5:Y:S02]  /*60b0*/  LDG.E.LTC128B.U16 R154, desc[UR36][R4.64+0x2] ;  /* 0x00000224049a7981 */ /* 0x000364000c1e1520 */
.L_x_159:
[----:B------:R-:W-:Y:S05]  /*60c0*/  BSYNC B1 ;  /* 0x0000000000017941 */ /* 0x000fea0003800000 */
.L_x_158:
[----:B0----5:R-:W-:Y:S01]  /*60d0*/  HADD2.F32 R15, -RZ, R154.H0_H0 ;  /* 0x2000009aff0f7230 */ /* 0x021fe20000004100 */
[----:B------:R-:W-:Y:S01]  /*60e0*/  ISETP.GT.AND P1, PT, R3, 0x88, PT ;  /* 0x000000880300780c */ /* 0x000fe20003f24270 */
[----:B------:R-:W-:Y:S03]  /*60f0*/  BSSY B1, `(.L_x_160) ;  /* 0x000000f000017945 */ /* 0x000fe60003800000 */
[----:B------:R-:W-:Y:S01]  /*6100*/  FMUL R24, R15, R156 ;  /* 0x0000009c0f187220 */ /* 0x000fe20000400000 */
[----:B------:R-:W-:Y:S01]  /*6110*/  IMAD.WIDE.U32 R14, R157, R14, R164 ;  /* 0x0000000e9d0e7225 */ /* 0x000fe200078e00a4 */
[----:B------:R-:W-:-:S03]  /*6120*/  ISETP.GT.AND P3, PT, R0, RZ, P1 ;  /* 0x000000ff0000720c */ /* 0x000fc60000f64270 */
[----:B------:R-:W-:Y:S01]  /*6130*/  FFMA R24, R25, R155, R24 ;  /* 0x0000009b19187223 */ /* 0x000fe20000000018 */
[----:B------:R-:W-:Y:S01]  /*6140*/  IMAD.IADD R97, R97, 0x1, R15 ;  /* 0x0000000161617824 */ /* 0x000fe200078e020f */
[-C--:B------:R-:W-:Y:S02]  /*6150*/  IADD3 R21, P5, R20, R14.reuse, RZ ;  /* 0x0000000e14157210 */ /* 0x080fe40007fbe0ff */
[----:B------:R-:W-:Y:S02]  /*6160*/  IADD3 R20, P4, R6, R14, RZ ;  /* 0x0000000e06147210 */ /* 0x000fe40007f9e0ff */
[----:B------:R-:W-:Y:S01]  /*6170*/  F2FP.F16.F32.PACK_AB R24, RZ, R24 ;  /* 0x00000018ff18723e */ /* 0x000fe200000000ff */
[----:B------:R-:W-:Y:S01]  /*6180*/  IMAD.X R158, R97, 0x1, R159, P5 ;  /* 0x00000001619e7824 */ /* 0x000fe200028e069f */
[----:B------:R-:W-:-:S03]  /*6190*/  LEA R14, P5, R21, R10, 0x1 ;  /* 0x0000000a150e7211 */ /* 0x000fc600078a08ff */
[----:B------:R0:W-:Y:S01]  /*61a0*/  @P2 STG.E.U16 desc[UR36][R8.64+0x2], R24 ;  /* 0x0000021808002986 */ /* 0x0001e2000c101524 */
[----:B------:R-:W-:Y:S01]  /*61b0*/  LEA.HI.X R15, R21, R11, R158, 0x1, P5 ;  /* 0x0000000b150f7211 */ /* 0x000fe200028f0c9e */
[----:B------:R-:W-:Y:S08]  /*61c0*/  @!P3 BRA `(.L_x_161) ;  /* 0x000000000004b947 */ /* 0x000ff00003800000 */
[----:B------:R2:W5:Y:S02]  /*61d0*/  LDG.E.LTC128B.U16 R154, desc[UR36][R14.64] ;  /* 0x000000240e9a7981 */ /* 0x000564000c1e1520 */
.L_x_161:
[----:B------:R-:W-:Y:S05]  /*61e0*/  BSYNC B1 ;  /* 0x0000000000017941 */ /* 0x000fea0003800000 */
.L_x_160:
[----:B-----5:R-:W-:Y:S01]  /*61f0*/  HADD2.F32 R3, -RZ, R154.H0_H0 ;  /* 0x2000009aff037230 */ /* 0x020fe20000004100 */
[----:B------:R-:W-:Y:S01]  /*6200*/  ISETP.GT.AND P2, PT, R0, 0x1, P1 ;  /* 0x000000010000780c */ /* 0x000fe20000f44270 */
[----:B------:R-:W-:Y:S01]  /*6210*/  IMAD.X R21, R7, 0x1, R97, P4 ;  /* 0x0000000107157824 */ /* 0x000fe200020e0661 */
[----:B------:R-:W-:Y:S01]  /*6220*/  IADD3 R6, P4, R8, R167, RZ ;  /* 0x000000a708067210 */ /* 0x000fe20007f9e0ff */
[----:B------:R-:W-:Y:S01]  /*6230*/  BSSY B1, `(.L_x_162) ;  /* 0x000000c000017945 */ /* 0x000fe20003800000 */
[----:B------:R-:W-:Y:S01]  /*6240*/  FMUL R3, R3, R156 ;  /* 0x0000009c03037220 */ /* 0x000fe20000400000 */
[----:B--2---:R-:W-:Y:S01]  /*6250*/  IMAD.WIDE.U32 R14, R23, R12, R20 ;  /* 0x0000000c170e7225 */ /* 0x004fe200078e0014 */
[----:B------:R-:W-:-:S03]  /*6260*/  IADD3.X R7, R9, R169, RZ, P4, !PT ;  /* 0x000000a909077210 */ /* 0x000fc600027fe4ff */
[----:B------:R-:W-:Y:S01]  /*6270*/  FFMA R3, R26, R155, R3 ;  /* 0x0000009b1a037223 */ /* 0x000fe20000000003 */
[----:B------:R-:W-:Y:S01]  /*6280*/  IMAD.IADD R13, R13, 0x1, R15 ;  /* 0x000000010d0d7824 */ /* 0x000fe200078e020f */
[----:B------:R-:W-:-:S03]  /*6290*/  LEA R10, P5, R14, R10, 0x1 ;  /* 0x0000000a0e0a7211 */ /* 0x000fc600078a08ff */
[----:B------:R-:W-:Y:S02]  /*62a0*/  F2FP.F16.F32.PACK_AB R3, RZ, R3 ;  /* 0x00000003ff03723e */ /* 0x000fe400000000ff */
[----:B------:R-:W-:-:S03]  /*62b0*/  LEA.HI.X R11, R14, R11, R13, 0x1, P5 ;  /* 0x0000000b0e0b7211 */ /* 0x000fc600028f0c0d */
[----:B------:R2:W-:Y:S01]  /*62c0*/  @P3 STG.E.U16 desc[UR36][R6.64], R3 ;  /* 0x0000000306003986 */ /* 0x0005e2000c101524 */
[----:B------:R-:W-:Y:S05]  /*62d0*/  @!P2 BRA `(.L_x_163) ;  /* 0x000000000004a947 */ /* 0x000fea0003800000 */
[----:B------:R0:W5:Y:S02]  /*62e0*/  LDG.E.LTC128B.U16 R154, desc[UR36][R10.64+0x2] ;  /* 0x000002240a9a7981 */ /* 0x000164000c1e1520 */
.L_x_163:
[----:B------:R-:W-:Y:S05]  /*62f0*/  BSYNC B1 ;  /* 0x0000000000017941 */ /* 0x000fea0003800000 */
.L_x_162:
[----:B--2--5:R-:W-:Y:S01]  /*6300*/  HADD2.F32 R3, -RZ, R154.H0_H0 ;  /* 0x2000009aff037230 */ /* 0x024fe20000004100 */
[----:B------:R-:W-:Y:S01]  /*6310*/  ISETP.GT.AND P3, PT, R0, 0x8, P0 ;  /* 0x000000080000780c */ /* 0x000fe20000764270 */
[----:B------:R-:W-:Y:S03]  /*6320*/  BSSY B1, `(.L_x_164) ;  /* 0x0000007000017945 */ /* 0x000fe60003800000 */
[----:B------:R-:W-:-:S04]  /*6330*/  FMUL R12, R3, R156 ;  /* 0x0000009c030c7220 */ /* 0x000fc80000400000 */
[----:B------:R-:W-:-:S05]  /*6340*/  FFMA R12, R27, R155, R12 ;  /* 0x0000009b1b0c7223 */ /* 0x000fca000000000c */
[----:B------:R-:W-:-:S05]  /*6350*/  F2FP.F16.F32.PACK_AB R12, RZ, R12 ;  /* 0x0000000cff0c723e */ /* 0x000fca00000000ff */
[----:B------:R2:W-:Y:S01]  /*6360*/  @P2 STG.E.U16 desc[UR36][R6.64+0x2], R12 ;  /* 0x0000020c06002986 */ /* 0x0005e2000c101524 */
[----:B------:R-:W-:Y:S05]  /*6370*/  @!P3 BRA `(.L_x_165) ;  /* 0x000000000004b947 */ /* 0x000fea0003800000 */
[----:B------:R0:W5:Y:S02]  /*6380*/  LDG.E.LTC128B.U16 R154, desc[UR36][R4.64+0x10] ;  /* 0x00001024049a7981 */ /* 0x000164000c1e1520 */
.L_x_165:
[----:B------:R-:W-:Y:S05]  /*6390*/  BSYNC B1 ;  /* 0x0000000000017941 */ /* 0x000fea0003800000 */
.L_x_164:
[----:B-----5:R-:W-:Y:S01]  /*63a0*/  HADD2.F32 R3, -RZ, R154.H0_H0 ;  /* 0x2000009aff037230 */ /* 0x020fe20000004100 */
[----:B------:R-:W-:Y:S01]  /*63b0*/  ISETP.GT.AND P2, PT, R0, 0x9, P0 ;  /* 0x000000090000780c */ /* 0x000fe20000744270 */
[----:B--2---:R-:W-:Y:S01]  /*63c0*/  IMAD.MOV.U32 R6, RZ, RZ, R8 ;  /* 0x000000ffff067224 */ /* 0x004fe200078e0008 */
[----:B------:R-:W-:Y:S01]  /*63d0*/  BSSY B1, `(.L_x_166) ;  /* 0x0000008000017945 */ /* 0x000fe20003800000 */
[----:B------:R-:W-:Y:S02]  /*63e0*/  IMAD.MOV.U32 R7, RZ, RZ, R9 ;  /* 0x000000ffff077224 */ /* 0x000fe400078e0009 */
[----:B------:R-:W-:-:S04]  /*63f0*/  FMUL R3, R3, R156 ;  /* 0x0000009c03037220 */ /* 0x000fc80000400000 */
[----:B------:R-:W-:-:S05]  /*6400*/  FFMA R3, R28, R155, R3 ;  /* 0x0000009b1c037223 */ /* 0x000fca0000000003 */
[----:B------:R-:W-:-:S05]  /*6410*/  F2FP.F16.F32.PACK_AB R3, RZ, R3 ;  /* 0x00000003ff03723e */ /* 0x000fca00000000ff */
[----:B------:R2:W-:Y:S01]  /*6420*/  @P3 STG.E.U16 desc[UR36][R6.64+0x10], R3 ;  /* 0x0000100306003986 */ /* 0x0005e2000c101524 */
[----:B------:R-:W-:Y:S05]  /*6430*/  @!P2 BRA `(.L_x_167) ;  /* 0x000000000004a947 */ /* 0x000fea0003800000 */
[----:B------:R0:W5:Y:S02]  /*6440*/  LDG.E.LTC128B.U16 R154, desc[UR36][R4.64+0x12] ;  /* 0x00001224049a7981 */ /* 0x000164000c1e1520 */
.L_x_167:
[----:B------:R-:W-:Y:S05]  /*6450*/  BSYNC B1 ;  /* 0x0000000000017941 */ /* 0x000fea0003800000 */
.L_x_166:
        /* <DEDUP_REMOVED lines=9> */
.L_x_169:
[----:B------:R-:W-:Y:S05]  /*64f0*/  BSYNC B1 ;  /* 0x0000000000017941 */ /* 0x000fea0003800000 */
.L_x_168:
[----:B-----5:R-:W-:Y:S01]  /*6500*/  HADD2.F32 R3, -RZ, R154.H0_H0 ;  /* 0x2000009aff037230 */ /* 0x020fe20000004100 */
[----:B0-----:R-:W-:Y:S01]  /*6510*/  IADD3 R8, P3, R167, R8, RZ ;  /* 0x00000008a7087210 */ /* 0x001fe20007f7e0ff */
[----:B------:R-:W-:Y:S01]  /*6520*/  BSSY B1, `(.L_x_170) ;  /* 0x0000009000017945 */ /* 0x000fe20003800000 */
[----:B------:R-:W-:Y:S02]  /*6530*/  ISETP.GT.AND P2, PT, R0, 0x9, P1 ;  /* 0x000000090000780c */ /* 0x000fe40000f44270 */
[----:B------:R-:W-:Y:S01]  /*6540*/  FMUL R3, R3, R156 ;  /* 0x0000009c03037220 */ /* 0x000fe20000400000 */
[----:B------:R-:W-:-:S03]  /*6550*/  IMAD.X R9, R169, 0x1, R9, P3 ;  /* 0x00000001a9097824 */ /* 0x000fc600018e0609 */
[----:B------:R-:W-:-:S05]  /*6560*/  FFMA R3, R30, R155, R3 ;  /* 0x0000009b1e037223 */ /* 0x000fca0000000003 */
[----:B------:R-:W-:-:S05]  /*6570*/  F2FP.F16.F32.PACK_AB R3, RZ, R3 ;  /* 0x00000003ff03723e */ /* 0x000fca00000000ff */
[----:B------:R0:W-:Y:S01]  /*6580*/  @P4 STG.E.U16 desc[UR36][R8.64+0x10], R3 ;  /* 0x0000100308004986 */ /* 0x0001e2000c101524 */
[----:B------:R-:W-:Y:S05]  /*6590*/  @!P2 BRA `(.L_x_171) ;  /* 0x000000000004a947 */ /* 0x000fea0003800000 */
[----:B------:R0:W5:Y:S02]  /*65a0*/  LDG.E.LTC128B.U16 R154, desc[UR36][R10.64+0x12] ;  /* 0x000012240a9a7981 */ /* 0x000164000c1e1520 */
.L_x_171:
[----:B------:R-:W-:Y:S05]  /*65b0*/  BSYNC B1 ;  /* 0x0000000000017941 */ /* 0x000fea0003800000 */
.L_x_170:
[----:B0----5:R-:W-:Y:S01]  /*65c0*/  HADD2.F32 R3, -RZ, R154.H0_H0 ;  /* 0x2000009aff037230 */ /* 0x021fe20000004100 */
[----:B------:R-:W-:Y:S01]  /*65d0*/  ISETP.GT.AND P3, PT, R0, 0x10, P0 ;  /* 0x000000100000780c */ /* 0x000fe20000764270 */
[----:B------:R-:W-:Y:S03]  /*65e0*/  BSSY B1, `(.L_x_172) ;  /* 0x0000009000017945 */ /* 0x000fe60003800000 */
[----:B------:R-:W-:-:S04]  /*65f0*/  FMUL R8, R3, R156 ;  /* 0x0000009c03087220 */ /* 0x000fc80000400000 */
[----:B------:R-:W-:Y:S01]  /*6600*/  FFMA R31, R31, R155, R8 ;  /* 0x0000009b1f1f7223 */ /* 0x000fe20000000008 */
[----:B------:R-:W-:-:S04]  /*6610*/  IADD3 R8, P4, P5, R167, R160, R93 ;  /* 0x000000a0a7087210 */ /* 0x000fc80007d9e05d */
[----:B------:R-:W-:Y:S02]  /*6620*/  F2FP.F16.F32.PACK_AB R31, RZ, R31 ;  /* 0x0000001fff1f723e */ /* 0x000fe400000000ff */
[----:B------:R-:W-:-:S05]  /*6630*/  IADD3.X R9, R169, R161, R95, P4, P5 ;  /* 0x000000a1a9097210 */ /* 0x000fca00027ea45f */
[----:B------:R0:W-:Y:S01]  /*6640*/  @P2 STG.E.U16 desc[UR36][R8.64+0x12], R31 ;  /* 0x0000121f08002986 */ /* 0x0001e2000c101524 */
[----:B------:R-:W-:Y:S05]  /*6650*/  @!P3 BRA `(.L_x_173) ;  /* 0x000000000004b947 */ /* 0x000fea0003800000 */
[----:B------:R0:W5:Y:S02]  /*6660*/  LDG.E.LTC128B.U16 R154, desc[UR36][R4.64+0x20] ;  /* 0x00002024049a7981 */ /* 0x000164000c1e1520 */
.L_x_173:
[----:B------:R-:W-:Y:S05]  /*6670*/  BSYNC B1 ;  /* 0x0000000000017941 */ /* 0x000fea0003800000 */
.L_x_172:
[----:B-----5:R-:W-:Y:S01]  /*6680*/  HADD2.F32 R3, -RZ, R154.H0_H0 ;  /* 0x2000009aff037230 */ /* 0x020fe20000004100 */
        /* <DEDUP_REMOVED lines=8> */
.L_x_175:
[----:B------:R-:W-:Y:S05]  /*6710*/  BSYNC B1 ;  /* 0x0000000000017941 */ /* 0x000fea0003800000 */
.L_x_174:
[----:B0----5:R-:W-:Y:S01]  /*6720*/  HADD2.F32 R3, -RZ, R154.H0_H0 ;  /* 0x2000009aff037230 */ /* 0x021fe20000004100 */
[----:B------:R-:W-:Y:S01]  /*6730*/  ISETP.GT.AND P3, PT, R0, 0x10, P1 ;  /* 0x000000100000780c */ /* 0x000fe20000f64270 */
[----:B------:R-:W-:Y:S03]  /*6740*/  BSSY B1, `(.L_x_176) ;  /* 0x0000007000017945 */ /* 0x000fe60003800000 */
[----:B--2---:R-:W-:-:S04]  /*6750*/  FMUL R12, R3, R156 ;  /* 0x0000009c030c7220 */ /* 0x004fc80000400000 */
[----:B------:R-:W-:-:S05]  /*6760*/  FFMA R12, R33, R155, R12 ;  /* 0x0000009b210c7223 */ /* 0x000fca000000000c */
[----:B------:R-:W-:-:S05]  /*6770*/  F2FP.F16.F32.PACK_AB R12, RZ, R12 ;  /* 0x0000000cff0c723e */ /* 0x000fca00000000ff */
[----:B------:R0:W-:Y:S01]  /*6780*/  @P2 STG.E.U16 desc[UR36][R6.64+0x22], R12 ;  /* 0x0000220c06002986 */ /* 0x0001e2000c101524 */
[----:B------:R-:W-:Y:S05]  /*6790*/  @!P3 BRA `(.L_x_177) ;  /* 0x000000000004b947 */ /* 0x000fea0003800000 */
[----:B------:R2:W5:Y:S02]  /*67a0*/  LDG.E.LTC128B.U16 R154, desc[UR36][R10.64+0x20] ;  /* 0x000020240a9a7981 */ /* 0x000564000c1e1520 */
.L_x_177:
[----:B------:R-:W-:Y:S05]  /*67b0*/  BSYNC B1 ;  /* 0x0000000000017941 */ /* 0x000fea0003800000 */
.L_x_176:
        /* <DEDUP_REMOVED lines=9> */
.L_x_179:
[----:B------:R-:W-:Y:S05]  /*6850*/  BSYNC B1 ;  /* 0x0000000000017941 */ /* 0x000fea0003800000 */
.L_x_178:
[----:B0----5:R-:W-:Y:S01]  /*6860*/  HADD2.F32 R3, -RZ, R154.H0_H0 ;  /* 0x2000009aff037230 */ /* 0x021fe20000004100 */
        /* <DEDUP_REMOVED lines=8> */
.L_x_181:
[----:B------:R-:W-:Y:S05]  /*68f0*/  BSYNC B1 ;  /* 0x0000000000017941 */ /* 0x000fea0003800000 */
.L_x_180:
        /* <DEDUP_REMOVED lines=9> */
.L_x_183:
[----:B------:R-:W-:Y:S05]  /*6990*/  BSYNC B1 ;  /* 0x0000000000017941 */ /* 0x000fea0003800000 */
.L_x_182:
        /* <DEDUP_REMOVED lines=9> */
.L_x_185:
[----:B------:R-:W-:Y:S05]  /*6a30*/  BSYNC B1 ;  /* 0x0000000000017941 */ /* 0x000fea0003800000 */
.L_x_184:
        /* <DEDUP_REMOVED lines=9> */
.L_x_187:
[----:B------:R-:W-:Y:S05]  /*6ad0*/  BSYNC B1 ;  /* 0x0000000000017941 */ /* 0x000fea0003800000 */
.L_x_186:
        /* <DEDUP_REMOVED lines=9> */
.L_x_189:
[----:B------:R-:W-:Y:S05]  /*6b70*/  BSYNC B1 ;  /* 0x0000000000017941 */ /* 0x000fea0003800000 */
.L_x_188:
        /* <DEDUP_REMOVED lines=9> */
.L_x_191:
[----:B------:R-:W-:Y:S05]  /*6c10*/  BSYNC B1 ;  /* 0x0000000000017941 */ /* 0x000fea0003800000 */
.L_x_190:
        /* <DEDUP_REMOVED lines=9> */
.L_x_193:
[----:B------:R-:W-:Y:S05]  /*6cb0*/  BSYNC B1 ;  /* 0x0000000000017941 */ /* 0x000fea0003800000 */
.L_x_192:
        /* <DEDUP_REMOVED lines=9> */
.L_x_195:
[----:B------:R-:W-:Y:S05]  /*6d50*/  BSYNC B1 ;  /* 0x0000000000017941 */ /* 0x000fea0003800000 */
.L_x_194:
        /* <DEDUP_REMOVED lines=9> */
.L_x_197:
[----:B------:R-:W-:Y:S05]  /*6df0*/  BSYNC B1 ;  /* 0x0000000000017941 */ /* 0x000fea0003800000 */
.L_x_196:
        /* <DEDUP_REMOVED lines=9> */
.L_x_199:
[----:B------:R-:W-:Y:S05]  /*6e90*/  BSYNC B1 ;  /* 0x0000000000017941 */ /* 0x000fea0003800000 */
.L_x_198:
        /* <DEDUP_REMOVED lines=9> */
.L_x_201:
[----:B------:R-:W-:Y:S05]  /*6f30*/  BSYNC B1 ;  /* 0x0000000000017941 */ /* 0x000fea0003800000 */
.L_x_200:
        /* <DEDUP_REMOVED lines=9> */
.L_x_203:
[----:B------:R-:W-:Y:S05]  /*6fd0*/  BSYNC B1 ;  /* 0x0000000000017941 */ /* 0x000fea0003800000 */
.L_x_202:
        /* <DEDUP_REMOVED lines=9> */
.L_x_205:
[----:B------:R-:W-:Y:S05]  /*7070*/  BSYNC B1 ;  /* 0x0000000000017941 */ /* 0x000fea0003800000 */
.L_x_204:
        /* <DEDUP_REMOVED lines=9> */
.L_x_207:
[----:B------:R-:W-:Y:S05]  /*7110*/  BSYNC B1 ;  /* 0x0000000000017941 */ /* 0x000fea0003800000 */
.L_x_206:
        /* <DEDUP_REMOVED lines=9> */
.L_x_209:
[----:B------:R-:W-:Y:S05]  /*71b0*/  BSYNC B1 ;  /* 0x0000000000017941 */ /* 0x000fea0003800000 */
.L_x_208:
        /* <DEDUP_REMOVED lines=9> */
.L_x_211:
[----:B------:R-:W-:Y:S05]  /*7250*/  BSYNC B1 ;  /* 0x0000000000017941 */ /* 0x000fea0003800000 */
.L_x_210:
        /* <DEDUP_REMOVED lines=9> */
.L_x_213:
[----:B------:R-:W-:Y:S05]  /*72f0*/  BSYNC B1 ;  /* 0x0000000000017941 */ /* 0x000fea0003800000 */
.L_x_212:
        /* <DEDUP_REMOVED lines=9> */
.L_x_215:
[----:B------:R-:W-:Y:S05]  /*7390*/  BSYNC B1 ;  /* 0x0000000000017941 */ /* 0x000fea0003800000 */
.L_x_214:
        /* <DEDUP_REMOVED lines=9> */
.L_x_217:
[----:B------:R-:W-:Y:S05]  /*7430*/  BSYNC B1 ;  /* 0x0000000000017941 */ /* 0x000fea0003800000 */
.L_x_216:
        /* <DEDUP_REMOVED lines=9> */
.L_x_219:
[----:B------:R-:W-:Y:S05]  /*74d0*/  BSYNC B1 ;  /* 0x0000000000017941 */ /* 0x000fea0003800000 */
.L_x_218:
        /* <DEDUP_REMOVED lines=9> */
.L_x_221:
[----:B------:R-:W-:Y:S05]  /*7570*/  BSYNC B1 ;  /* 0x0000000000017941 */ /* 0x000fea0003800000 */
.L_x_220:
        /* <DEDUP_REMOVED lines=9> */
.L_x_223:
[----:B------:R-:W-:Y:S05]  /*7610*/  BSYNC B1 ;  /* 0x0000000000017941 */ /* 0x000fea0003800000 */
.L_x_222:
        /* <DEDUP_REMOVED lines=9> */
.L_x_225:
[----:B------:R-:W-:Y:S05]  /*76b0*/  BSYNC B1 ;  /* 0x0000000000017941 */ /* 0x000fea0003800000 */
.L_x_224:
        /* <DEDUP_REMOVED lines=9> */
.L_x_227:
[----:B------:R-:W-:Y:S05]  /*7750*/  BSYNC B1 ;  /* 0x0000000000017941 */ /* 0x000fea0003800000 */
.L_x_226:
        /* <DEDUP_REMOVED lines=9> */
.L_x_229:
[----:B------:R-:W-:Y:S05]  /*77f0*/  BSYNC B1 ;  /* 0x0000000000017941 */ /* 0x000fea0003800000 */
.L_x_228:
        /* <DEDUP_REMOVED lines=9> */
.L_x_231:
[----:B------:R-:W-:Y:S05]  /*7890*/  BSYNC B1 ;  /* 0x0000000000017941 */ /* 0x000fea0003800000 */
.L_x_230:
        /* <DEDUP_REMOVED lines=9> */
.L_x_233:
[----:B------:R-:W-:Y:S05]  /*7930*/  BSYNC B1 ;  /* 0x0000000000017941 */ /* 0x000fea0003800000 */
.L_x_232:
        /* <DEDUP_REMOVED lines=9> */
.L_x_235:
[----:B------:R-:W-:Y:S05]  /*79d0*/  BSYNC B1 ;  /* 0x0000000000017941 */ /* 0x000fea0003800000 */
.L_x_234:
        /* <DEDUP_REMOVED lines=9> */
.L_x_237:
[----:B------:R-:W-:Y:S05]  /*7a70*/  BSYNC B1 ;  /* 0x0000000000017941 */ /* 0x000fea0003800000 */
.L_x_236:
        /* <DEDUP_REMOVED lines=9> */
.L_x_239:
[----:B------:R-:W-:Y:S05]  /*7b10*/  BSYNC B1 ;  /* 0x0000000000017941 */ /* 0x000fea0003800000 */
.L_x_238:
        /* <DEDUP_REMOVED lines=9> */
.L_x_241:
[----:B------:R-:W-:Y:S05]  /*7bb0*/  BSYNC B1 ;  /* 0x0000000000017941 */ /* 0x000fea0003800000 */
.L_x_240:
        /* <DEDUP_REMOVED lines=9> */
.L_x_243:
[----:B------:R-:W-:Y:S05]  /*7c50*/  BSYNC B1 ;  /* 0x0000000000017941 */ /* 0x000fea0003800000 */
.L_x_242:
        /* <DEDUP_REMOVED lines=9> */
.L_x_245:
[----:B------:R-:W-:Y:S05]  /*7cf0*/  BSYNC B1 ;  /* 0x0000000000017941 */ /* 0x000fea0003800000 */
.L_x_244:
        /* <DEDUP_REMOVED lines=9> */
.L_x_247:
[----:B------:R-:W-:Y:S05]  /*7d90*/  BSYNC B1 ;  /* 0x0000000000017941 */ /* 0x000fea0003800000 */
.L_x_246:
        /* <DEDUP_REMOVED lines=9> */
.L_x_249:
[----:B------:R-:W-:Y:S05]  /*7e30*/  BSYNC B1 ;  /* 0x0000000000017941 */ /* 0x000fea0003800000 */
.L_x_248:
        /* <DEDUP_REMOVED lines=9> */
.L_x_251:
[----:B------:R-:W-:Y:S05]  /*7ed0*/  BSYNC B1 ;  /* 0x0000000000017941 */ /* 0x000fea0003800000 */
.L_x_250:
        /* <DEDUP_REMOVED lines=9> */
.L_x_253:
[----:B------:R-:W-:Y:S05]  /*7f70*/  BSYNC B1 ;  /* 0x0000000000017941 */ /* 0x000fea0003800000 */
.L_x_252:
        /* <DEDUP_REMOVED lines=9> */
.L_x_255:
[----:B------:R-:W-:Y:S05]  /*8010*/  BSYNC B1 ;  /* 0x0000000000017941 */ /* 0x000fea0003800000 */
.L_x_254:
        /* <DEDUP_REMOVED lines=9> */
.L_x_257:
[----:B------:R-:W-:Y:S05]  /*80b0*/  BSYNC B1 ;  /* 0x0000000000017941 */ /* 0x000fea0003800000 */
.L_x_256:
        /* <DEDUP_REMOVED lines=9> */
.L_x_259:
[----:B------:R-:W-:Y:S05]  /*8150*/  BSYNC B1 ;  /* 0x0000000000017941 */ /* 0x000fea0003800000 */
.L_x_258:
        /* <DEDUP_REMOVED lines=9> */
.L_x_261:
[----:B------:R-:W-:Y:S05]  /*81f0*/  BSYNC B1 ;  /* 0x0000000000017941 */ /* 0x000fea0003800000 */
.L_x_260:
        /* <DEDUP_REMOVED lines=9> */
.L_x_263:
[----:B------:R-:W-:Y:S05]  /*8290*/  BSYNC B1 ;  /* 0x0000000000017941 */ /* 0x000fea0003800000 */
.L_x_262:
        /* <DEDUP_REMOVED lines=9> */
.L_x_265:
[----:B------:R-:W-:Y:S05]  /*8330*/  BSYNC B1 ;  /* 0x0000000000017941 */ /* 0x000fea0003800000 */
.L_x_264:
        /* <DEDUP_REMOVED lines=9> */
.L_x_267:
[----:B------:R-:W-:Y:S05]  /*83d0*/  BSYNC B1 ;  /* 0x0000000000017941 */ /* 0x000fea0003800000 */
.L_x_266:
        /* <DEDUP_REMOVED lines=9> */
.L_x_269:
[----:B------:R-:W-:Y:S05]  /*8470*/  BSYNC B1 ;  /* 0x0000000000017941 */ /* 0x000fea0003800000 */
.L_x_268:
        /* <DEDUP_REMOVED lines=9> */
.L_x_271:
[----:B------:R-:W-:Y:S05]  /*8510*/  BSYNC B1 ;  /* 0x0000000000017941 */ /* 0x000fea0003800000 */
.L_x_270:
        /* <DEDUP_REMOVED lines=9> */
.L_x_273:
[----:B------:R-:W-:Y:S05]  /*85b0*/  BSYNC B1 ;  /* 0x0000000000017941 */ /* 0x000fea0003800000 */
.L_x_272:
        /* <DEDUP_REMOVED lines=9> */
.L_x_275:
[----:B------:R-:W-:Y:S05]  /*8650*/  BSYNC B1 ;  /* 0x0000000000017941 */ /* 0x000fea0003800000 */
.L_x_274:
        /* <DEDUP_REMOVED lines=9> */
.L_x_277:
[----:B------:R-:W-:Y:S05]  /*86f0*/  BSYNC B1 ;  /* 0x0000000000017941 */ /* 0x000fea0003800000 */
.L_x_276:
        /* <DEDUP_REMOVED lines=9> */
.L_x_279:
[----:B------:R-:W-:Y:S05]  /*8790*/  BSYNC B1 ;  /* 0x0000000000017941 */ /* 0x000fea0003800000 */
.L_x_278:
[----:B0----5:R-:W-:Y:S01]  /*87a0*/  HADD2.F32 R3, -RZ, R154.H0_H0 ;  /* 0x2000009aff037230 */ /* 0x021fe20000004100 */
[----:B------:R-:W-:Y:S01]  /*87b0*/  ISETP.GT.AND P2, PT, R0, 0x78, P1 ;  /* 0x000000780000780c */ /* 0x000fe20000f44270 */
[----:B------:R-:W-:Y:S03]  /*87c0*/  BSSY B1, `(.L_x_280) ;  /* 0x0000007000017945 */ /* 0x000fe60003800000 */
[----:B-1----:R-:W-:-:S04]  /*87d0*/  FMUL R4, R3, R156 ;  /* 0x0000009c03047220 */ /* 0x002fc80000400000 */
[----:B------:R-:W-:-:S05]  /*87e0*/  FFMA R4, R85, R155, R4 ;  /* 0x0000009b55047223 */ /* 0x000fca0000000004 */
[----:B------:R-:W-:-:S05]  /*87f0*/  F2FP.F16.F32.PACK_AB R4, RZ, R4 ;  /* 0x00000004ff04723e */ /* 0x000fca00000000ff */
[----:B------:R0:W-:Y:S01]  /*8800*/  @P0 STG.E.U16 desc[UR36][R6.64+0xf2], R4 ;  /* 0x0000f20406000986 */ /* 0x0001e2000c101524 */
[----:B------:R-:W-:Y:S05]  /*8810*/  @!P2 BRA `(.L_x_281) ;  /* 0x000000000004a947 */ /* 0x000fea0003800000 */
[----:B------:R1:W5:Y:S02]  /*8820*/  LDG.E.LTC128B.U16 R154, desc[UR36][R10.64+0xf0] ;  /* 0x0000f0240a9a7981 */ /* 0x000364000c1e1520 */
.L_x_281:
[----:B------:R-:W-:Y:S05]  /*8830*/  BSYNC B1 ;  /* 0x0000000000017941 */ /* 0x000fea0003800000 */
.L_x_280:
[----:B-----5:R-:W-:Y:S01]  /*8840*/  HADD2.F32 R3, -RZ, R154.H0_H0 ;  /* 0x2000009aff037230 */ /* 0x020fe20000004100 */
[----:B------:R-:W-:Y:S01]  /*8850*/  ISETP.GT.AND P1, PT, R0, 0x79, P1 ;  /* 0x000000790000780c */ /* 0x000fe20000f24270 */
[----:B0-----:R-:W-:Y:S01]  /*8860*/  @P2 IMAD.MOV.U32 R4, RZ, RZ, R8 ;  /* 0x000000ffff042224 */ /* 0x001fe200078e0008 */
[----:B------:R-:W-:Y:S01]  /*8870*/  BSSY B1, `(.L_x_282) ;  /* 0x0000008000017945 */ /* 0x000fe20003800000 */
[----:B------:R-:W-:Y:S02]  /*8880*/  @P2 IMAD.MOV.U32 R5, RZ, RZ, R9 ;  /* 0x000000ffff052224 */ /* 0x000fe400078e0009 */
[----:B------:R-:W-:-:S04]  /*8890*/  FMUL R3, R3, R156 ;  /* 0x0000009c03037220 */ /* 0x000fc80000400000 */
[----:B------:R-:W-:-:S05]  /*88a0*/  FFMA R3, R86, R155, R3 ;  /* 0x0000009b56037223 */ /* 0x000fca0000000003 */
[----:B------:R-:W-:-:S05]  /*88b0*/  F2FP.F16.F32.PACK_AB R3, RZ, R3 ;  /* 0x00000003ff03723e */ /* 0x000fca00000000ff */
[----:B------:R0:W-:Y:S01]  /*88c0*/  @P2 STG.E.U16 desc[UR36][R4.64+0xf0], R3 ;  /* 0x0000f00304002986 */ /* 0x0001e2000c101524 */
[----:B------:R-:W-:Y:S05]  /*88d0*/  @!P1 BRA `(.L_x_283) ;  /* 0x0000000000049947 */ /* 0x000fea0003800000 */
[----:B------:R0:W5:Y:S02]  /*88e0*/  LDG.E.LTC128B.U16 R154, desc[UR36][R10.64+0xf2] ;  /* 0x0000f2240a9a7981 */ /* 0x000164000c1e1520 */
.L_x_283:
[----:B------:R-:W-:Y:S05]  /*88f0*/  BSYNC B1 ;  /* 0x0000000000017941 */ /* 0x000fea0003800000 */
.L_x_282:
[----:B------:R-:W-:Y:S05]  /*8900*/  @!P1 BRA `(.L_x_284) ;  /* 0x00000024004c9947 */ /* 0x000fea0003800000 */
[----:B0----5:R-:W-:-:S05]  /*8910*/  HADD2.F32 R3, -RZ, R154.H0_H0 ;  /* 0x2000009aff037230 */ /* 0x021fca0000004100 */
[----:B------:R-:W-:-:S04]  /*8920*/  FMUL R0, R3, R156 ;  /* 0x0000009c03007220 */ /* 0x000fc80000400000 */
[----:B------:R-:W-:-:S05]  /*8930*/  FFMA R0, R87, R155, R0 ;  /* 0x0000009b57007223 */ /* 0x000fca0000000000 */
[----:B------:R-:W-:-:S05]  /*8940*/  F2FP.F16.F32.PACK_AB R0, RZ, R0 ;  /* 0x00000000ff00723e */ /* 0x000fca00000000ff */
[----:B------:R0:W-:Y:S01]  /*8950*/  STG.E.U16 desc[UR36][R8.64+0xf2], R0 ;  /* 0x0000f20008007986 */ /* 0x0001e2000c101524 */
[----:B------:R-:W-:Y:S05]  /*8960*/  BRA `(.L_x_284) ;  /* 0x0000002400347947 */ /* 0x000fea0003800000 */
.L_x_33:
[----:B------:R-:W-:Y:S01]  /*8970*/  ULDC.64 UR4, c[0x0][0x5c0] ;  /* 0x0001700000047ab9 */ /* 0x000fe20000000a00 */
[-C--:B------:R-:W-:Y:S01]  /*8980*/  FMUL R88, R88, R155.reuse ;  /* 0x0000009b58587220 */ /* 0x080fe20000400000 */
[----:B------:R-:W-:Y:S01]  /*8990*/  LEA R6, P0, R168, UR4, 0x1 ;  /* 0x00000004a8067c11 */ /* 0x000fe2000f8008ff */
[----:B------:R-:W-:Y:S01]  /*89a0*/  IMAD.SHL.U32 R11, R4, 0x10, RZ ;  /* 0x00000010040b7824 */ /* 0x000fe200078e00ff */
[----:B------:R-:W-:Y:S01]  /*89b0*/  ISETP.GT.AND P2, PT, R0, 0x1, P3 ;  /* 0x000000010000780c */ /* 0x000fe20001f44270 */
[-C--:B------:R-:W-:Y:S01]  /*89c0*/  FMUL R89, R89, R155.reuse ;  /* 0x0000009b59597220 */ /* 0x080fe20000400000 */
[----:B------:R-:W-:Y:S01]  /*89d0*/  LEA.HI.X R7, R168, UR5, R167, 0x1, P0 ;  /* 0x00000005a8077c11 */ /* 0x000fe200080f0ca7 */
[-C--:B------:R-:W-:Y:S01]  /*89e0*/  FMUL R90, R90, R155.reuse ;  /* 0x0000009b5a5a7220 */ /* 0x080fe20000400000 */
[----:B------:R-:W-:Y:S01]  /*89f0*/  ISETP.GT.AND P0, PT, R3, 0x8, PT ;  /* 0x000000080300780c */ /* 0x000fe20003f04270 */
[-C--:B------:R-:W-:Y:S01]  /*8a00*/  FMUL R91, R91, R155.reuse ;  /* 0x0000009b5b5b7220 */ /* 0x080fe20000400000 */
[----:B------:R-:W-:Y:S01]  /*8a10*/  F2FP.F16.F32.PACK_AB R88, RZ, R88 ;  /* 0x00000058ff58723e */ /* 0x000fe200000000ff */
[-C--:B------:R-:W-:Y:S01]  /*8a20*/  FMUL R92, R92, R155.reuse ;  /* 0x0000009b5c5c7220 */ /* 0x080fe20000400000 */
[----:B------:R-:W-:Y:S01]  /*8a30*/  ISETP.GT.AND P4, PT, R0, RZ, P0 ;  /* 0x000000ff0000720c */ /* 0x000fe20000784270 */
[-C--:B------:R-:W-:Y:S01]  /*8a40*/  FMUL R93, R93, R155.reuse ;  /* 0x0000009b5d5d7220 */ /* 0x080fe20000400000 */
[----:B------:R-:W-:Y:S01]  /*8a50*/  SHF.L.U64.HI R9, R4, 0x4, R5 ;  /* 0x0000000404097819 */ /* 0x000fe20000010205 */
[----:B------:R-:W-:Y:S01]  /*8a60*/  @P1 STG.E.U16 desc[UR36][R6.64], R88 ;  /* 0x0000005806001986 */ /* 0x000fe2000c101524 */
[----:B------:R-:W-:Y:S01]  /*8a70*/  IADD3 R12, P5, R11, R6, RZ ;  /* 0x000000060b0c7210 */ /* 0x000fe20007fbe0ff */
[-C--:B------:R-:W-:Y:S01]  /*8a80*/  FMUL R94, R94, R155.reuse ;  /* 0x0000009b5e5e7220 */ /* 0x080fe20000400000 */
[----:B------:R-:W-:Y:S01]  /*8a90*/  ISETP.GT.AND P1, PT, R0, 0x1, P0 ;  /* 0x000000010000780c */ /* 0x000fe20000724270 */
[----:B------:R-:W-:Y:S01]  /*8aa0*/  FMUL R95, R95, R155 ;  /* 0x0000009b5f5f7220 */ /* 0x000fe20000400000 */
[----:B------:R-:W-:Y:S01]  /*8ab0*/  F2FP.F16.F32.PACK_AB R89, RZ, R89 ;  /* 0x00000059ff59723e */ /* 0x000fe200000000ff */
[----:B------:R-:W-:Y:S01]  /*8ac0*/  IMAD.X R13, R9, 0x1, R7, P5 ;  /* 0x00000001090d7824 */ /* 0x000fe200028e0607 */
[----:B------:R-:W-:Y:S01]  /*8ad0*/  F2FP.F16.F32.PACK_AB R90, RZ, R90 ;  /* 0x0000005aff5a723e */ /* 0x000fe200000000ff */
[----:B------:R-:W-:Y:S01]  /*8ae0*/  FMUL R96, R96, R155 ;  /* 0x0000009b60607220 */ /* 0x000fe20000400000 */
[----:B------:R-:W-:Y:S01]  /*8af0*/  F2FP.F16.F32.PACK_AB R91, RZ, R91 ;  /* 0x0000005bff5b723e */ /* 0x000fe200000000ff */
[----:B------:R-:W-:Y:S01]  /*8b00*/  @P2 STG.E.U16 desc[UR36][R6.64+0x2], R89 ;  /* 0x0000025906002986 */ /* 0x000fe2000c101524 */
[C---:B------:R-:W-:Y:S01]  /*8b10*/  ISETP.GT.AND P5, PT, R0.reuse, 0x9, P3 ;  /* 0x000000090000780c */ /* 0x040fe20001fa4270 */
[-C--:B------:R-:W-:Y:S01]  /*8b20*/  FMUL R97, R97, R155.reuse ;  /* 0x0000009b61617220 */ /* 0x080fe20000400000 */
[C---:B------:R-:W-:Y:S01]  /*8b30*/  ISETP.GT.AND P2, PT, R0.reuse, 0x8, P0 ;  /* 0x000000080000780c */ /* 0x040fe20000744270 */
[----:B------:R-:W-:Y:S01]  /*8b40*/  @P4 STG.E.U16 desc[UR36][R12.64], R90 ;  /* 0x0000005a0c004986 */ /* 0x000fe2000c101524 */
[----:B------:R-:W-:Y:S01]  /*8b50*/  ISETP.GT.AND P4, PT, R0, 0x8, P3 ;  /* 0x000000080000780c */ /* 0x000fe20001f84270 */
[-C--:B------:R-:W-:Y:S01]  /*8b60*/  FMUL R98, R98, R155.reuse ;  /* 0x0000009b62627220 */ /* 0x080fe20000400000 */
[----:B------:R-:W-:Y:S01]  /*8b70*/  F2FP.F16.F32.PACK_AB R92, RZ, R92 ;  /* 0x0000005cff5c723e */ /* 0x000fe200000000ff */
[----:B------:R-:W-:Y:S01]  /*8b80*/  @P1 STG.E.U16 desc[UR36][R12.64+0x2], R91 ;  /* 0x0000025b0c001986 */ /* 0x000fe2000c101524 */
[----:B------:R-:W-:Y:S01]  /*8b90*/  ISETP.GT.AND P1, PT, R0, 0x9, P0 ;  /* 0x000000090000780c */ /* 0x000fe20000724270 */
[----:B------:R-:W-:Y:S01]  /*8ba0*/  FMUL R99, R99, R155 ;  /* 0x0000009b63637220 */ /* 0x000fe20000400000 */
[----:B------:R-:W-:Y:S01]  /*8bb0*/  F2FP.F16.F32.PACK_AB R93, RZ, R93 ;  /* 0x0000005dff5d723e */ /* 0x000fe200000000ff */
[-C--:B------:R-:W-:Y:S01]  /*8bc0*/  FMUL R100, R100, R155.reuse ;  /* 0x0000009b64647220 */ /* 0x080fe20000400000 */
[----:B------:R-:W-:Y:S01]  /*8bd0*/  F2FP.F16.F32.PACK_AB R94, RZ, R94 ;  /* 0x0000005eff5e723e */ /* 0x000fe200000000ff */
[----:B------:R-:W-:Y:S01]  /*8be0*/  FMUL R101, R101, R155 ;  /* 0x0000009b65657220 */ /* 0x000fe20000400000 */
[----:B------:R-:W-:Y:S01]  /*8bf0*/  F2FP.F16.F32.PACK_AB R95, RZ, R95 ;  /* 0x0000005fff5f723e */ /* 0x000fe200000000ff */
[-C--:B------:R-:W-:Y:S01]  /*8c00*/  FMUL R102, R102, R155.reuse ;  /* 0x0000009b66667220 */ /* 0x080fe20000400000 */
[----:B------:R-:W-:Y:S01]  /*8c10*/  F2FP.F16.F32.PACK_AB R96, RZ, R96 ;  /* 0x00000060ff60723e */ /* 0x000fe200000000ff */
[----:B------:R-:W-:Y:S01]  /*8c20*/  @P4 STG.E.U16 desc[UR36][R6.64+0x10], R92 ;  /* 0x0000105c06004986 */ /* 0x000fe2000c101524 */
[C---:B------:R-:W-:Y:S01]  /*8c30*/  ISETP.GT.AND P4, PT, R0.reuse, 0x10, P3 ;  /* 0x000000100000780c */ /* 0x040fe20001f84270 */
[----:B------:R-:W-:Y:S01]  /*8c40*/  FMUL R103, R103, R155 ;  /* 0x0000009b67677220 */ /* 0x000fe20000400000 */
[----:B------:R-:W-:Y:S01]  /*8c50*/  F2FP.F16.F32.PACK_AB R97, RZ, R97 ;  /* 0x00000061ff61723e */ /* 0x000fe200000000ff */
[----:B------:R-:W-:Y:S01]  /*8c60*/  @P5 STG.E.U16 desc[UR36][R6.64+0x12], R93 ;  /* 0x0000125d06005986 */ /* 0x000fe2000c101524 */
[----:B------:R-:W-:Y:S01]  /*8c70*/  ISETP.GT.AND P5, PT, R0, 0x11, P0 ;  /* 0x000000110000780c */ /* 0x000fe200007a4270 */
        /* <DEDUP_REMOVED lines=74> */
[----:B------:R-:W-:Y:S01]  /*9120*/  FMUL R125, R125, R155 ;  /* 0x0000009b7d7d7220 */ /* 0x000fe20000400000 */
[----:B------:R-:W-:Y:S01]  /*9130*/  F2FP.F16.F32.PACK_AB R119, RZ, R119 ;  /* 0x00000077ff77723e */ /* 0x000fe200000000ff */
[-C--:B------:R-:W-:Y:S01]  /*9140*/  FMUL R126, R126, R155.reuse ;  /* 0x0000009b7e7e7220 */ /* 0x080fe20000400000 */
[----:B------:R-:W-:Y:S01]  /*9150*/  F2FP.F16.F32.PACK_AB R120, RZ, R120 ;  /* 0x00000078ff78723e */ /* 0x000fe200000000ff */
        /* <DEDUP_REMOVED lines=66> */
[----:B------:R-:W-:Y:S01]  /*9580*/  IMAD.SHL.U32 R23, R4, 0x100, RZ ;  /* 0x0000010004177824 */ /* 0x000fe200078e00ff */
[----:B------:R-:W-:Y:S01]  /*9590*/  F2FP.F16.F32.PACK_AB R140, RZ, R140 ;  /* 0x0000008cff8c723e */ /* 0x000fe200000000ff */
[----:B------:R-:W-:Y:S01]  /*95a0*/  @P1 STG.E.U16 desc[UR36][R6.64+0x90], R124 ;  /* 0x0000907c06001986 */ /* 0x000fe2000c101524 */
[----:B------:R-:W-:Y:S01]  /*95b0*/  ISETP.GT.AND P1, PT, R0, 0x50, P3 ;  /* 0x000000500000780c */ /* 0x000fe20001f24270 */
[----:B------:R-:W-:Y:S01]  /*95c0*/  FMUL R146, R146, R155 ;  /* 0x0000009b92927220 */ /* 0x000fe20000400000 */
[----:B------:R-:W-:Y:S01]  /*95d0*/  F2FP.F16.F32.PACK_AB R141, RZ, R141 ;  /* 0x0000008dff8d723e */ /* 0x000fe200000000ff */
[----:B------:R-:W-:Y:S01]  /*95e0*/  @P2 STG.E.U16 desc[UR36][R6.64+0x92], R125 ;  /* 0x0000927d06002986 */ /* 0x000fe2000c101524 */
[C---:B------:R-:W-:Y:S01]  /*95f0*/  ISETP.GT.AND P2, PT, R0.reuse, 0x51, P3 ;  /* 0x000000510000780c */ /* 0x040fe20001f44270 */
[-C--:B------:R-:W-:Y:S01]  /*9600*/  FMUL R147, R147, R155.reuse ;  /* 0x0000009b93937220 */ /* 0x080fe20000400000 */
        /* <DEDUP_REMOVED lines=11> */
[-C--:B------:R-:W-:Y:S01]  /*96c0*/  FMUL R150, R150, R155.reuse ;  /* 0x0000009b96967220 */ /* 0x080fe20000400000 */
[----:B------:R-:W-:Y:S01]  /*96d0*/  SHF.L.U64.HI R21, R4, 0x8, R5 ;  /* 0x0000000804157819 */ /* 0x000fe20000010205 */
[----:B------:R-:W-:Y:S01]  /*96e0*/  @P2 STG.E.U16 desc[UR36][R6.64+0xa2], R129 ;  /* 0x0000a28106002986 */ /* 0x000fe2000c101524 */
[C---:B------:R-:W-:Y:S01]  /*96f0*/  ISETP.GT.AND P2, PT, R0.reuse, 0x59, P3 ;  /* 0x000000590000780c */ /* 0x040fe20001f44270 */
        /* <DEDUP_REMOVED lines=58> */
[----:B------:R-:W-:Y:S01]  /*9aa0*/  @P2 STG.E.U16 desc[UR36][R12.64+0xd0], R142 ;  /* 0x0000d08e0c002986 */ /* 0x000fe2000c101524 */
[----:B------:R-:W-:Y:S01]  /*9ab0*/  F2FP.F16.F32.PACK_AB R34, RZ, R34 ;  /* 0x00000022ff22723e */ /* 0x000fe200000000ff */
[----:B------:R-:W-:Y:S01]  /*9ac0*/  FMUL R40, R40, R155 ;  /* 0x0000009b28287220 */ /* 0x000fe20000400000 */
[----:B------:R-:W-:Y:S01]  /*9ad0*/  F2FP.F16.F32.PACK_AB R35, RZ, R35 ;  /* 0x00000023ff23723e */ /* 0x000fe200000000ff */
        /* <DEDUP_REMOVED lines=8> */
[----:B------:R-:W-:Y:S01]  /*9b60*/  @P1 IMAD.MOV.U32 R5, RZ, RZ, R7 ;  /* 0x000000ffff051224 */ /* 0x000fe200078e0007 */
[----:B------:R-:W-:Y:S01]  /*9b70*/  @P1 MOV R4, R6 ;  /* 0x0000000600041202 */ /* 0x000fe20000000f00 */
[-C--:B------:R-:W-:Y:S01]  /*9b80*/  FMUL R43, R43, R155.reuse ;  /* 0x0000009b2b2b7220 */ /* 0x080fe20000400000 */
[----:B------:R-:W-:Y:S01]  /*9b90*/  F2FP.F16.F32.PACK_AB R38, RZ, R38 ;  /* 0x00000026ff26723e */ /* 0x000fe200000000ff */
[----:B------:R-:W-:Y:S01]  /*9ba0*/  FMUL R44, R44, R155 ;  /* 0x0000009b2c2c7220 */ /* 0x000fe20000400000 */
[----:B------:R-:W-:Y:S01]  /*9bb0*/  F2FP.F16.F32.PACK_AB R39, RZ, R39 ;  /* 0x00000027ff27723e */ /* 0x000fe200000000ff */
[----:B------:R0:W-:Y:S01]  /*9bc0*/  @P1 STG.E.U16 desc[UR36][R4.64+0xe2], R145 ;  /* 0x0000e29104001986 */ /* 0x0001e2000c101524 */
[----:B------:R-:W-:Y:S01]  /*9bd0*/  IADD3 R14, P1, P2, R11, R6, R23 ;  /* 0x000000060b0e7210 */ /* 0x000fe20007a3e017 */
[-C--:B------:R-:W-:Y:S01]  /*9be0*/  FMUL R45, R45, R155.reuse ;  /* 0x0000009b2d2d7220 */ /* 0x080fe20000400000 */
[----:B------:R-:W-:Y:S01]  /*9bf0*/  F2FP.F16.F32.PACK_AB R40, RZ, R40 ;  /* 0x00000028ff28723e */ /* 0x000fe200000000ff */
[----:B------:R-:W-:Y:S01]  /*9c00*/  FMUL R46, R46, R155 ;  /* 0x0000009b2e2e7220 */ /* 0x000fe20000400000 */
[----:B------:R-:W-:Y:S01]  /*9c10*/  IADD3.X R15, R9, R7, R21, P1, P2 ;  /* 0x00000007090f7210 */ /* 0x000fe20000fe4415 */
[-C--:B------:R-:W-:Y:S01]  /*9c20*/  FMUL R47, R47, R155.reuse ;  /* 0x0000009b2f2f7220 */ /* 0x080fe20000400000 */
[C---:B------:R-:W-:Y:S01]  /*9c30*/  ISETP.GT.AND P1, PT, R3.reuse, 0x80, PT ;  /* 0x000000800300780c */ /* 0x040fe20003f24270 */
[-C--:B------:R-:W-:Y:S01]  /*9c40*/  FMUL R48, R48, R155.reuse ;  /* 0x0000009b30307220 */ /* 0x080fe20000400000 */
[----:B------:R-:W-:Y:S01]  /*9c50*/  ISETP.GT.AND P2, PT, R3, 0x88, PT ;  /* 0x000000880300780c */ /* 0x000fe20003f44270 */
[----:B------:R-:W-:Y:S01]  /*9c60*/  FMUL R49, R49, R155 ;  /* 0x0000009b31317220 */ /* 0x000fe20000400000 */
[----:B------:R-:W-:Y:S01]  /*9c70*/  F2FP.F16.F32.PACK_AB R41, RZ, R41 ;  /* 0x00000029ff29723e */ /* 0x000fe200000000ff */
[----:B0-----:R-:W-:Y:S01]  /*9c80*/  @P5 IMAD.MOV.U32 R4, RZ, RZ, R12 ;  /* 0x000000ffff045224 */ /* 0x001fe200078e000c */
[----:B------:R-:W-:Y:S01]  /*9c90*/  F2FP.F16.F32.PACK_AB R42, RZ, R42 ;  /* 0x0000002aff2a723e */ /* 0x000fe200000000ff */
[----:B------:R-:W-:Y:S01]  /*9ca0*/  @P5 IMAD.MOV.U32 R5, RZ, RZ, R13 ;  /* 0x000000ffff055224 */ /* 0x000fe200078e000d */
[----:B------:R-:W-:Y:S01]  /*9cb0*/  F2FP.F16.F32.PACK_AB R43, RZ, R43 ;  /* 0x0000002bff2b723e */ /* 0x000fe200000000ff */
[-C--:B------:R-:W-:Y:S01]  /*9cc0*/  FMUL R50, R50, R155.reuse ;  /* 0x0000009b32327220 */ /* 0x080fe20000400000 */
[----:B------:R-:W-:Y:S01]  /*9cd0*/  F2FP.F16.F32.PACK_AB R44, RZ, R44 ;  /* 0x0000002cff2c723e */ /* 0x000fe200000000ff */
[-C--:B------:R-:W-:Y:S01]  /*9ce0*/  FMUL R51, R51, R155.reuse ;  /* 0x0000009b33337220 */ /* 0x080fe20000400000 */
[----:B------:R0:W-:Y:S01]  /*9cf0*/  @P5 STG.E.U16 desc[UR36][R4.64+0xe0], R146 ;  /* 0x0000e09204005986 */ /* 0x0001e2000c101524 */
[----:B------:R-:W-:Y:S01]  /*9d00*/  ISETP.GT.AND P5, PT, R0, 0x78, P3 ;  /* 0x000000780000780c */ /* 0x000fe20001fa4270 */
[-C--:B------:R-:W-:Y:S01]  /*9d10*/  FMUL R52, R52, R155.reuse ;  /* 0x0000009b34347220 */ /* 0x080fe20000400000 */
[C---:B------:R-:W-:Y:S01]  /*9d20*/  ISETP.GT.AND P3, PT, R0.reuse, 0x79, P3 ;  /* 0x000000790000780c */ /* 0x040fe20001f64270 */
[----:B------:R-:W-:Y:S01]  /*9d30*/  @P4 STG.E.U16 desc[UR36][R12.64+0xe2], R147 ;  /* 0x0000e2930c004986 */ /* 0x000fe2000c101524 */
[C---:B------:R-:W-:Y:S01]  /*9d40*/  ISETP.GT.AND P4, PT, R0.reuse, 0x78, P0 ;  /* 0x000000780000780c */ /* 0x040fe20000784270 */
[-C--:B------:R-:W-:Y:S01]  /*9d50*/  FMUL R53, R53, R155.reuse ;  /* 0x0000009b35357220 */ /* 0x080fe20000400000 */
[----:B------:R-:W-:Y:S01]  /*9d60*/  ISETP.GT.AND P0, PT, R0, 0x79, P0 ;  /* 0x000000790000780c */ /* 0x000fe20000704270 */
[----:B------:R-:W-:Y:S01]  /*9d70*/  FMUL R54, R54, R155 ;  /* 0x0000009b36367220 */ /* 0x000fe20000400000 */
[----:B------:R-:W-:Y:S01]  /*9d80*/  F2FP.F16.F32.PACK_AB R45, RZ, R45 ;  /* 0x0000002dff2d723e */ /* 0x000fe200000000ff */
[-C--:B------:R-:W-:Y:S01]  /*9d90*/  FMUL R55, R55, R155.reuse ;  /* 0x0000009b37377220 */ /* 0x080fe20000400000 */
[----:B------:R-:W-:Y:S01]  /*9da0*/  F2FP.F16.F32.PACK_AB R46, RZ, R46 ;  /* 0x0000002eff2e723e */ /* 0x000fe200000000ff */
[----:B------:R-:W-:Y:S01]  /*9db0*/  FMUL R56, R56, R155 ;  /* 0x0000009b38387220 */ /* 0x000fe20000400000 */
[----:B------:R-:W-:Y:S01]  /*9dc0*/  F2FP.F16.F32.PACK_AB R47, RZ, R47 ;  /* 0x0000002fff2f723e */ /* 0x000fe200000000ff */
[----:B------:R-:W-:Y:S01]  /*9dd0*/  @P5 STG.E.U16 desc[UR36][R6.64+0xf0], R148 ;  /* 0x0000f09406005986 */ /* 0x000fe2000c101524 */
[----:B0-----:R-:W-:Y:S01]  /*9de0*/  IADD3 R4, P5, R23, R6, RZ ;  /* 0x0000000617047210 */ /* 0x001fe20007fbe0ff */
[-C--:B------:R-:W-:Y:S01]  /*9df0*/  FMUL R57, R57, R155.reuse ;  /* 0x0000009b39397220 */ /* 0x080fe20000400000 */
[----:B------:R-:W-:Y:S01]  /*9e00*/  F2FP.F16.F32.PACK_AB R48, RZ, R48 ;  /* 0x00000030ff30723e */ /* 0x000fe200000000ff */
[----:B------:R0:W-:Y:S01]  /*9e10*/  @P3 STG.E.U16 desc[UR36][R6.64+0xf2], R149 ;  /* 0x0000f29506003986 */ /* 0x0001e2000c101524 */
[C---:B------:R-:W-:Y:S01]  /*9e20*/  ISETP.GT.AND P3, PT, R0.reuse, RZ, P1 ;  /* 0x000000ff0000720c */ /* 0x040fe20000f64270 */
[----:B------:R-:W-:Y:S01]  /*9e30*/  IMAD.X R5, R21, 0x1, R7, P5 ;  /* 0x0000000115057824 */ /* 0x000fe200028e0607 */
[C---:B------:R-:W-:Y:S01]  /*9e40*/  ISETP.GT.AND P5, PT, R0.reuse, RZ, P2 ;  /* 0x000000ff0000720c */ /* 0x040fe200017a4270 */
        /* <DEDUP_REMOVED lines=14> */
[----:B------:R-:W-:Y:S01]  /*9f30*/  @P4 STG.E.U16 desc[UR36][R4.64+0x2], R25 ;  /* 0x0000021904004986 */ /* 0x000fe2000c101524 */
[----:B------:R-:W-:Y:S01]  /*9f40*/  IADD3 R10, P4, R11, R4, RZ ;  /* 0x000000040b0a7210 */ /* 0x000fe20007f9e0ff */
[C-C-:B------:R-:W-:Y:S01]  /*9f50*/  IMAD.X R7, R9.reuse, 0x1, R5.reuse, P3 ;  /* 0x0000000109077824 */ /* 0x140fe200018e0605 */
[----:B------:R-:W-:Y:S01]  /*9f60*/  ISETP.GT.AND P3, PT, R0, 0x9, P2 ;  /* 0x000000090000780c */ /* 0x000fe20001764270 */
[----:B------:R-:W-:Y:S01]  /*9f70*/  FMUL R62, R62, R155 ;  /* 0x0000009b3e3e7220 */ /* 0x000fe20000400000 */
[----:B------:R-:W-:Y:S01]  /*9f80*/  F2FP.F16.F32.PACK_AB R53, RZ, R53 ;  /* 0x00000035ff35723e */ /* 0x000fe200000000ff */
[----:B------:R-:W-:Y:S01]  /*9f90*/  IMAD.X R11, R9, 0x1, R5, P4 ;  /* 0x00000001090b7824 */ /* 0x000fe200020e0605 */
[----:B------:R-:W-:Y:S01]  /*9fa0*/  ISETP.GT.AND P4, PT, R0, 0x8, P1 ;  /* 0x000000080000780c */ /* 0x000fe20000f84270 */
[-C--:B------:R-:W-:Y:S01]  /*9fb0*/  FMUL R63, R63, R155.reuse ;  /* 0x0000009b3f3f7220 */ /* 0x080fe20000400000 */
[----:B------:R-:W-:Y:S01]  /*9fc0*/  F2FP.F16.F32.PACK_AB R54, RZ, R54 ;  /* 0x00000036ff36723e */ /* 0x000fe200000000ff */
[-C--:B------:R-:W-:Y:S01]  /*9fd0*/  FMUL R64, R64, R155.reuse ;  /* 0x0000009b40407220 */ /* 0x080fe20000400000 */
        /* <DEDUP_REMOVED lines=8> */
[-C--:B------:R-:W-:Y:S01]  /*a060*/  FMUL R67, R67, R155.reuse ;  /* 0x0000009b43437220 */ /* 0x080fe20000400000 */
[----:B------:R-:W-:Y:S01]  /*a070*/  @P4 STG.E.U16 desc[UR36][R4.64+0x10], R28 ;  /* 0x0000101c04004986 */ /* 0x000fe2000c101524 */
[----:B------:R-:W-:Y:S01]  /*a080*/  ISETP.GT.AND P4, PT, R0, 0x10, P1 ;  /* 0x000000100000780c */ /* 0x000fe20000f84270 */
[----:B------:R-:W-:Y:S01]  /*a090*/  FMUL R68, R68, R155 ;  /* 0x0000009b44447220 */ /* 0x000fe20000400000 */
[----:B------:R-:W-:Y:S01]  /*a0a0*/  F2FP.F16.F32.PACK_AB R57, RZ, R57 ;  /* 0x00000039ff39723e */ /* 0x000fe200000000ff */
[-C--:B------:R-:W-:Y:S01]  /*a0b0*/  FMUL R69, R69, R155.reuse ;  /* 0x0000009b45457220 */ /* 0x080fe20000400000 */
[----:B------:R-:W-:Y:S01]  /*a0c0*/  @P5 STG.E.U16 desc[UR36][R4.64+0x12], R29 ;  /* 0x0000121d04005986 */ /* 0x000fe2000c101524 */
[----:B------:R-:W-:Y:S01]  /*a0d0*/  ISETP.GT.AND P5, PT, R0, 0x11, P1 ;  /* 0x000000110000780c */ /* 0x000fe20000fa4270 */
[-C--:B------:R-:W-:Y:S01]  /*a0e0*/  FMUL R70, R70, R155.reuse ;  /* 0x0000009b46467220 */ /* 0x080fe20000400000 */
[----:B------:R-:W-:Y:S01]  /*a0f0*/  F2FP.F16.F32.PACK_AB R58, RZ, R58 ;  /* 0x0000003aff3a723e */ /* 0x000fe200000000ff */
[----:B------:R0:W-:Y:S01]  /*a100*/  @P0 STG.E.U16 desc[UR36][R6.64+0x10], R30 ;  /* 0x0000101e06000986 */ /* 0x0001e2000c101524 */
        /* <DEDUP_REMOVED lines=13> */
[--C-:B0-----:R-:W-:Y:S01]  /*a1e0*/  @P0 IMAD.MOV.U32 R6, RZ, RZ, R14.reuse ;  /* 0x000000ffff060224 */ /* 0x101fe200078e000e */
[----:B------:R-:W-:Y:S01]  /*a1f0*/  F2FP.F16.F32.PACK_AB R62, RZ, R62 ;  /* 0x0000003eff3e723e */ /* 0x000fe200000000ff */
[--C-:B------:R-:W-:Y:S01]  /*a200*/  @P0 IMAD.MOV.U32 R7, RZ, RZ, R15.reuse ;  /* 0x000000ffff070224 */ /* 0x100fe200078e000f */
[----:B------:R-:W-:Y:S01]  /*a210*/  F2FP.F16.F32.PACK_AB R63, RZ, R63 ;  /* 0x0000003fff3f723e */ /* 0x000fe200000000ff */
[-C--:B------:R-:W-:Y:S01]  /*a220*/  FMUL R74, R74, R155.reuse ;  /* 0x0000009b4a4a7220 */ /* 0x080fe20000400000 */
[----:B------:R-:W-:Y:S01]  /*a230*/  F2FP.F16.F32.PACK_AB R64, RZ, R64 ;  /* 0x00000040ff40723e */ /* 0x000fe200000000ff */
[-C--:B------:R-:W-:Y:S01]  /*a240*/  FMUL R75, R75, R155.reuse ;  /* 0x0000009b4b4b7220 */ /* 0x080fe20000400000 */
[----:B------:R0:W-:Y:S01]  /*a250*/  @P0 STG.E.U16 desc[UR36][R6.64+0x20], R34 ;  /* 0x0000202206000986 */ /* 0x0001e2000c101524 */
        /* <DEDUP_REMOVED lines=11> */
[--C-:B0-----:R-:W-:Y:S01]  /*a310*/  @P3 IMAD.MOV.U32 R7, RZ, RZ, R15.reuse ;  /* 0x000000ffff073224 */ /* 0x101fe200078e000f */
[----:B------:R-:W-:Y:S01]  /*a320*/  @P3 MOV R6, R14 ;  /* 0x0000000e00063202 */ /* 0x000fe20000000f00 */
[-C--:B------:R-:W-:Y:S01]  /*a330*/  FMUL R81, R81, R155.reuse ;  /* 0x0000009b51517220 */ /* 0x080fe20000400000 */
[----:B------:R-:W-:Y:S01]  /*a340*/  F2FP.F16.F32.PACK_AB R70, RZ, R70 ;  /* 0x00000046ff46723e */ /* 0x000fe200000000ff */
[----:B------:R-:W-:Y:S01]  /*a350*/  FMUL R82, R82, R155 ;  /* 0x0000009b52527220 */ /* 0x000fe20000400000 */
[----:B------:R-:W-:Y:S01]  /*a360*/  F2FP.F16.F32.PACK_AB R71, RZ, R71 ;  /* 0x00000047ff47723e */ /* 0x000fe200000000ff */
[----:B------:R0:W-:Y:S01]  /*a370*/  @P3 STG.E.U16 desc[UR36][R6.64+0x22], R35 ;  /* 0x0000222306003986 */ /* 0x0001e2000c101524 */
        /* <DEDUP_REMOVED lines=9> */
[----:B------:R-:W-:Y:S01]  /*a410*/  FMUL R85, R85, R155 ;  /* 0x0000009b55557220 */ /* 0x000fe20000400000 */
[----:B------:R-:W-:Y:S01]  /*a420*/  F2FP.F16.F32.PACK_AB R74, RZ, R74 ;  /* 0x0000004aff4a723e */ /* 0x000fe200000000ff */
[----:B0-----:R-:W-:Y:S01]  /*a430*/  @P0 IMAD.MOV.U32 R6, RZ, RZ, R14 ;  /* 0x000000ffff060224 */ /* 0x001fe200078e000e */
[----:B------:R-:W-:Y:S01]  /*a440*/  F2FP.F16.F32.PACK_AB R75, RZ, R75 ;  /* 0x0000004bff4b723e */ /* 0x000fe200000000ff */
[----:B------:R-:W-:Y:S01]  /*a450*/  @P0 IMAD.MOV.U32 R7, RZ, RZ, R15 ;  /* 0x000000ffff070224 */ /* 0x000fe200078e000f */
[----:B------:R-:W-:Y:S01]  /*a460*/  F2FP.F16.F32.PACK_AB R76, RZ, R76 ;  /* 0x0000004cff4c723e */ /* 0x000fe200000000ff */
[----:B------:R-:W-:Y:S01]  /*a470*/  FMUL R86, R86, R155 ;  /* 0x0000009b56567220 */ /* 0x000fe20000400000 */
[----:B------:R-:W-:Y:S01]  /*a480*/  F2FP.F16.F32.PACK_AB R77, RZ, R77 ;  /* 0x0000004dff4d723e */ /* 0x000fe200000000ff */
[----:B------:R-:W-:Y:S01]  /*a490*/  FMUL R87, R87, R155 ;  /* 0x0000009b57577220 */ /* 0x000fe20000400000 */
[----:B------:R0:W-:Y:S01]  /*a4a0*/  @P0 STG.E.U16 desc[UR36][R6.64+0x30], R38 ;  /* 0x0000302606000986 */ /* 0x0001e2000c101524 */
[----:B------:R-:W-:-:S02]  /*a4b0*/  ISETP.GT.AND P0, PT, R0, 0x20, P2 ;  /* 0x000000200000780c */ /* 0x000fc40001704270 */
[----:B------:R-:W-:Y:S02]  /*a4c0*/  F2FP.F16.F32.PACK_AB R78, RZ, R78 ;  /* 0x0000004eff4e723e */ /* 0x000fe400000000ff */
[----:B------:R-:W-:Y:S02]  /*a4d0*/  F2FP.F16.F32.PACK_AB R79, RZ, R79 ;  /* 0x0000004fff4f723e */ /* 0x000fe400000000ff */
[----:B------:R-:W-:Y:S02]  /*a4e0*/  F2FP.F16.F32.PACK_AB R80, RZ, R80 ;  /* 0x00000050ff50723e */ /* 0x000fe400000000ff */
[----:B------:R-:W-:Y:S02]  /*a4f0*/  F2FP.F16.F32.PACK_AB R81, RZ, R81 ;  /* 0x00000051ff51723e */ /* 0x000fe400000000ff */
[----:B------:R-:W-:Y:S01]  /*a500*/  F2FP.F16.F32.PACK_AB R82, RZ, R82 ;  /* 0x00000052ff52723e */ /* 0x000fe200000000ff */
[----:B0-----:R-:W-:Y:S01]  /*a510*/  @P3 IMAD.MOV.U32 R6, RZ, RZ, R14 ;  /* 0x000000ffff063224 */ /* 0x001fe200078e000e */
[----:B------:R-:W-:Y:S01]  /*a520*/  F2FP.F16.F32.PACK_AB R83, RZ, R83 ;  /* 0x00000053ff53723e */ /* 0x000fe200000000ff */
[----:B------:R-:W-:Y:S01]  /*a530*/  @P3 IMAD.MOV.U32 R7, RZ, RZ, R15 ;  /* 0x000000ffff073224 */ /* 0x000fe200078e000f */
[----:B------:R-:W-:-:S02]  /*a540*/  F2FP.F16.F32.PACK_AB R84, RZ, R84 ;  /* 0x00000054ff54723e */ /* 0x000fc400000000ff */
[----:B------:R-:W-:Y:S02]  /*a550*/  F2FP.F16.F32.PACK_AB R85, RZ, R85 ;  /* 0x00000055ff55723e */ /* 0x000fe400000000ff */
[----:B------:R0:W-:Y:S01]  /*a560*/  @P3 STG.E.U16 desc[UR36][R6.64+0x32], R39 ;  /* 0x0000322706003986 */ /* 0x0001e2000c101524 */
[C---:B------:R-:W-:Y:S02]  /*a570*/  ISETP.GT.AND P3, PT, R0.reuse, 0x21, P2 ;  /* 0x000000210000780c */ /* 0x040fe40001764270 */
[----:B------:R-:W-:Y:S01]  /*a580*/  F2FP.F16.F32.PACK_AB R86, RZ, R86 ;  /* 0x00000056ff56723e */ /* 0x000fe200000000ff */
[----:B------:R-:W-:Y:S01]  /*a590*/  @P4 STG.E.U16 desc[UR36][R4.64+0x40], R40 ;  /* 0x0000402804004986 */ /* 0x000fe2000c101524 */
[C---:B------:R-:W-:Y:S02]  /*a5a0*/  ISETP.GT.AND P4, PT, R0.reuse, 0x28, P1 ;  /* 0x000000280000780c */ /* 0x040fe40000f84270 */
[----:B------:R-:W-:Y:S01]  /*a5b0*/  F2FP.F16.F32.PACK_AB R87, RZ, R87 ;  /* 0x00000057ff57723e */ /* 0x000fe200000000ff */
[----:B------:R-:W-:Y:S01]  /*a5c0*/  @P5 STG.E.U16 desc[UR36][R4.64+0x42], R41 ;  /* 0x0000422904005986 */ /* 0x000fe2000c101524 */
[----:B------:R-:W-:Y:S01]  /*a5d0*/  ISETP.GT.AND P5, PT, R0, 0x29, P1 ;  /* 0x000000290000780c */ /* 0x000fe20000fa4270 */
[----:B0-----:R-:W-:-:S02]  /*a5e0*/  @P0 IMAD.MOV.U32 R6, RZ, RZ, R14 ;  /* 0x000000ffff060224 */ /* 0x001fc400078e000e */
[----:B------:R-:W-:-:S05]  /*a5f0*/  @P0 IMAD.MOV.U32 R7, RZ, RZ, R15 ;  /* 0x000000ffff070224 */ /* 0x000fca00078e000f */
[----:B------:R0:W-:Y:S01]  /*a600*/  @P0 STG.E.U16 desc[UR36][R6.64+0x40], R42 ;  /* 0x0000402a06000986 */ /* 0x0001e2000c101524 */
[----:B------:R-:W-:Y:S01]  /*a610*/  ISETP.GT.AND P0, PT, R0, 0x28, P2 ;  /* 0x000000280000780c */ /* 0x000fe20001704270 */
[----:B0-----:R-:W-:Y:S01]  /*a620*/  @P3 IMAD.MOV.U32 R6, RZ, RZ, R14 ;  /* 0x000000ffff063224 */ /* 0x001fe200078e000e */
[----:B------:R-:W-:-:S05]  /*a630*/  @P3 MOV R7, R15 ;  /* 0x0000000f00073202 */ /* 0x000fca0000000f00 */
[----:B------:R0:W-:Y:S01]  /*a640*/  @P3 STG.E.U16 desc[UR36][R6.64+0x42], R43 ;  /* 0x0000422b06003986 */ /* 0x0001e2000c101524 */
[----:B------:R-:W-:-:S03]  /*a650*/  ISETP.GT.AND P3, PT, R0, 0x29, P2 ;  /* 0x000000290000780c */ /* 0x000fc60001764270 */
[----:B------:R-:W-:Y:S01]  /*a660*/  @P4 STG.E.U16 desc[UR36][R4.64+0x50], R44 ;  /* 0x0000502c04004986 */ /* 0x000fe2000c101524 */
[----:B------:R-:W-:-:S03]  /*a670*/  ISETP.GT.AND P4, PT, R0, 0x30, P1 ;  /* 0x000000300000780c */ /* 0x000fc60000f84270 */
[----:B------:R-:W-:Y:S01]  /*a680*/  @P5 STG.E.U16 desc[UR36][R4.64+0x52], R45 ;  /* 0x0000522d04005986 */ /* 0x000fe2000c101524 */
[----:B------:R-:W-:Y:S01]  /*a690*/  ISETP.GT.AND P5, PT, R0, 0x31, P1 ;  /* 0x000000310000780c */ /* 0x000fe20000fa4270 */
[----:B0-----:R-:W-:Y:S02]  /*a6a0*/  @P0 IMAD.MOV.U32 R6, RZ, RZ, R14 ;  /* 0x000000ffff060224 */ /* 0x001fe400078e000e */
[----:B------:R-:W-:-:S05]  /*a6b0*/  @P0 IMAD.MOV.U32 R7, RZ, RZ, R15 ;  /* 0x000000ffff070224 */ /* 0x000fca00078e000f */
[----:B------:R0:W-:Y:S01]  /*a6c0*/  @P0 STG.E.U16 desc[UR36][R6.64+0x50], R46 ;  /* 0x0000502e06000986 */ /* 0x0001e2000c101524 */
[----:B------:R-:W-:Y:S01]  /*a6d0*/  ISETP.GT.AND P0, PT, R0, 0x30, P2 ;  /* 0x000000300000780c */ /* 0x000fe20001704270 */
[----:B0-----:R-:W-:Y:S02]  /*a6e0*/  @P3 IMAD.MOV.U32 R6, RZ, RZ, R14 ;  /* 0x000000ffff063224 */ /* 0x001fe400078e000e */
[----:B------:R-:W-:-:S05]  /*a6f0*/  @P3 IMAD.MOV.U32 R7, RZ, RZ, R15 ;  /* 0x000000ffff073224 */ /* 0x000fca00078e000f */
        /* <DEDUP_REMOVED lines=17> */
[----:B------:R-:W-:Y:S02]  /*a810*/  ISETP.GT.AND P5, PT, R0, 0x41, P1 ;  /* 0x000000410000780c */ /* 0x000fe40000fa4270 */
[----:B0-----:R-:W-:Y:S01]  /*a820*/  @P0 MOV R6, R14 ;  /* 0x0000000e00060202 */ /* 0x001fe20000000f00 */
        /* <DEDUP_REMOVED lines=23> */
[----:B0-----:R-:W-:Y:S01]  /*a9a0*/  @P0 IMAD.MOV.U32 R6, RZ, RZ, R14 ;  /* 0x000000ffff060224 */ /* 0x001fe200078e000e */
[----:B------:R-:W-:-:S05]  /*a9b0*/  @P0 MOV R7, R15 ;  /* 0x0000000f00070202 */ /* 0x000fca0000000f00 */
        /* <DEDUP_REMOVED lines=25> */
[----:B------:R-:W-:Y:S02]  /*ab50*/  ISETP.GT.AND P0, PT, R0, 0x60, P2 ;  /* 0x000000600000780c */ /* 0x000fe40001704270 */
[----:B0-----:R-:W-:Y:S01]  /*ab60*/  @P3 MOV R6, R14 ;  /* 0x0000000e00063202 */ /* 0x001fe20000000f00 */
        /* <DEDUP_REMOVED lines=23> */
[----:B0-----:R-:W-:Y:S01]  /*ace0*/  @P3 IMAD.MOV.U32 R6, RZ, RZ, R14 ;  /* 0x000000ffff063224 */ /* 0x001fe200078e000e */
[----:B------:R-:W-:-:S05]  /*acf0*/  @P3 MOV R7, R15 ;  /* 0x0000000f00073202 */ /* 0x000fca0000000f00 */
[----:B------:R0:W-:Y:S01]  /*ad00*/  @P3 STG.E.U16 desc[UR36][R6.64+0xd2], R79 ;  /* 0x0000d24f06003986 */ /* 0x0001e2000c101524 */
[C---:B------:R-:W-:Y:S02]  /*ad10*/  ISETP.GT.AND P3, PT, R0.reuse, 0x78, P1 ;  /* 0x000000780000780c */ /* 0x040fe40000f64270 */
[C---:B------:R-:W-:Y:S01]  /*ad20*/  ISETP.GT.AND P1, PT, R0.reuse, 0x79, P1 ;  /* 0x000000790000780c */ /* 0x040fe20000f24270 */
[----:B------:R-:W-:Y:S01]  /*ad30*/  @P4 STG.E.U16 desc[UR36][R4.64+0xe0], R80 ;  /* 0x0000e05004004986 */ /* 0x000fe2000c101524 */
[----:B------:R-:W-:-:S03]  /*ad40*/  ISETP.GT.AND P4, PT, R0, 0x71, P2 ;  /* 0x000000710000780c */ /* 0x000fc60001784270 */
[----:B------:R-:W-:Y:S01]  /*ad50*/  @P5 STG.E.U16 desc[UR36][R4.64+0xe2], R81 ;  /* 0x0000e25104005986 */ /* 0x000fe2000c101524 */
[C---:B------:R-:W-:Y:S02]  /*ad60*/  ISETP.GT.AND P5, PT, R0.reuse, 0x78, P2 ;  /* 0x000000780000780c */ /* 0x040fe400017a4270 */
[----:B------:R-:W-:Y:S01]  /*ad70*/  ISETP.GT.AND P2, PT, R0, 0x79, P2 ;  /* 0x000000790000780c */ /* 0x000fe20001744270 */
[----:B0-----:R-:W-:Y:S02]  /*ad80*/  @P0 IMAD.MOV.U32 R6, RZ, RZ, R14 ;  /* 0x000000ffff060224 */ /* 0x001fe400078e000e */
[----:B------:R-:W-:-:S05]  /*ad90*/  @P0 IMAD.MOV.U32 R7, RZ, RZ, R15 ;  /* 0x000000ffff070224 */ /* 0x000fca00078e000f */
[----:B------:R0:W-:Y:S02]  /*ada0*/  @P0 STG.E.U16 desc[UR36][R6.64+0xe0], R82 ;  /* 0x0000e05206000986 */ /* 0x0001e4000c101524 */
[----:B0-----:R-:W-:Y:S02]  /*adb0*/  @P4 IMAD.MOV.U32 R6, RZ, RZ, R14 ;  /* 0x000000ffff064224 */ /* 0x001fe400078e000e */
[----:B------:R-:W-:-:S05]  /*adc0*/  @P4 IMAD.MOV.U32 R7, RZ, RZ, R15 ;  /* 0x000000ffff074224 */ /* 0x000fca00078e000f */
[----:B------:R-:W-:Y:S04]  /*add0*/  @P4 STG.E.U16 desc[UR36][R6.64+0xe2], R83 ;  /* 0x0000e25306004986 */ /* 0x000fe8000c101524 */
[----:B------:R-:W-:Y:S04]  /*ade0*/  @P3 STG.E.U16 desc[UR36][R4.64+0xf0], R84 ;  /* 0x0000f05404003986 */ /* 0x000fe8000c101524 */
[----:B------:R0:W-:Y:S02]  /*adf0*/  @P1 STG.E.U16 desc[UR36][R4.64+0xf2], R85 ;  /* 0x0000f25504001986 */ /* 0x0001e4000c101524 */
[----:B0-----:R-:W-:-:S02]  /*ae00*/  @P5 IMAD.MOV.U32 R4, RZ, RZ, R14 ;  /* 0x000000ffff045224 */ /* 0x001fc400078e000e */
[----:B------:R-:W-:-:S05]  /*ae10*/  @P5 IMAD.MOV.U32 R5, RZ, RZ, R15 ;  /* 0x000000ffff055224 */ /* 0x000fca00078e000f */
[----:B------:R0:W-:Y:S04]  /*ae20*/  @P5 STG.E.U16 desc[UR36][R4.64+0xf0], R86 ;  /* 0x0000f05604005986 */ /* 0x0001e8000c101524 */
[----:B------:R0:W-:Y:S02]  /*ae30*/  @P2 STG.E.U16 desc[UR36][R14.64+0xf2], R87 ;  /* 0x0000f2570e002986 */ /* 0x0001e4000c101524 */
.L_x_284:
[----:B------:R-:W-:Y:S05]  /*ae40*/  BSYNC B0 ;  /* 0x0000000000007941 */ /* 0x000fea0003800000 */
.L_x_32:
[----:B------:R-:W-:Y:S01]  /*ae50*/  ULDC UR4, c[0x0][0xc] ;  /* 0x0000030000047ab9 */ /* 0x000fe20000000800 */
[----:B------:R-:W-:Y:S01]  /*ae60*/  ULDC UR5, c[0x0][0x10] ;  /* 0x0000040000057ab9 */ /* 0x000fe20000000800 */
[----:B0-----:R-:W0:Y:S01]  /*ae70*/  LDC R3, c[0x0][0x14] ;  /* 0x00000500ff037b82 */ /* 0x001e220000000800 */
[----:B------:R-:W-:Y:S01]  /*ae80*/  UIMAD.WIDE.U32 UR4, UR4, UR5, URZ ;  /* 0x00000005040472a5 */ /* 0x000fe2000f8e003f */
[----:B------:R-:W-:Y:S01]  /*ae90*/  PRMT R0, RZ, 0x7610, R0 ;  /* 0x00007610ff007816 */ /* 0x000fe20000000000 */
[----:B-----5:R-:W-:Y:S01]  /*aea0*/  IMAD.MOV.U32 R154, RZ, RZ, -0x1 ;  /* 0xffffffffff9a7424 */ /* 0x020fe200078e00ff */
[----:B------:R-:W-:-:S03]  /*aeb0*/  MOV R23, 0xffffffff ;  /* 0xffffffff00177802 */ /* 0x000fc60000000f00 */
[----:B0-----:R-:W-:-:S04]  /*aec0*/  IMAD.WIDE.U32 R16, R3, UR4, R16 ;  /* 0x0000000403107c25 */ /* 0x001fc8000f8e0010 */
[----:B------:R-:W-:Y:S01]  /*aed0*/  IMAD R3, R3, UR5, RZ ;  /* 0x0000000503037c24 */ /* 0x000fe2000f8e02ff */
[----:B------:R-:W-:Y:S02]  /*aee0*/  ULDC.64 UR4, c[0x0][0x650] ;  /* 0x0001940000047ab9 */ /* 0x000fe40000000a00 */
[----:B------:R-:W-:Y:S01]  /*aef0*/  ISETP.GE.U32.AND P0, PT, R16, UR4, PT ;  /* 0x0000000410007c0c */ /* 0x000fe2000bf06070 */
[----:B------:R-:W-:-:S05]  /*af00*/  IMAD.IADD R17, R17, 0x1, R3 ;  /* 0x0000000111117824 */ /* 0x000fca00078e0203 */
[----:B------:R-:W-:-:S13]  /*af10*/  ISETP.GE.U32.AND.EX P0, PT, R17, UR5, PT, P0 ;  /* 0x0000000511007c0c */ /* 0x000fda000bf06100 */
[----:B------:R-:W-:Y:S05]  /*af20*/  @P0 BRA `(.L_x_285) ;  /* 0x0000000400640947 */ /* 0x000fea0003800000 */
[----:B------:R-:W0:Y:S01]  /*af30*/  S2R R12, SR_CTAID.X ;  /* 0x00000000000c7919 */ /* 0x000e220000002500 */
[----:B-12---:R-:W1:Y:S01]  /*af40*/  LDC.64 R10, c[0x0][0x628] ;  /* 0x00018a00ff0a7b82 */ /* 0x006e620000000a00 */
[----:B------:R-:W-:Y:S01]  /*af50*/  ULDC UR4, c[0x0][0x150] ;  /* 0x0000540000047ab9 */ /* 0x000fe20000000800 */
[----:B------:R-:W-:Y:S01]  /*af60*/  IMAD.MOV.U32 R8, RZ, RZ, R16 ;  /* 0x000000ffff087224 */ /* 0x000fe200078e0010 */
[----:B------:R-:W2:Y:S01]  /*af70*/  S2R R24, SR_CTAID.Y ;  /* 0x0000000000187919 */ /* 0x000ea20000002600 */
[----:B------:R-:W-:-:S04]  /*af80*/  IMAD.MOV.U32 R9, RZ, RZ, R17 ;  /* 0x000000ffff097224 */ /* 0x000fc800078e0011 */
[----:B------:R-:W2:Y:S08]  /*af90*/  LDC R21, c[0x0][0x144] ;  /* 0x00005100ff157b82 */ /* 0x000eb00000000800 */
[----:B------:R-:W2:Y:S08]  /*afa0*/  LDC R0, c[0x0][0x630] ;  /* 0x00018c00ff007b82 */ /* 0x000eb00000000800 */
[----:B------:R-:W2:Y:S01]  /*afb0*/  LDC.64 R14, c[0x0][0x620] ;  /* 0x00018800ff0e7b82 */ /* 0x000ea20000000a00 */
[----:B-1----:R-:W-:-:S04]  /*afc0*/  ISETP.NE.U32.AND P0, PT, R10, RZ, PT ;  /* 0x000000ff0a00720c */ /* 0x002fc80003f05070 */
[----:B------:R-:W-:Y:S02]  /*afd0*/  ISETP.NE.AND.EX P0, PT, R11, RZ, PT, P0 ;  /* 0x000000ff0b00720c */ /* 0x000fe40003f05300 */
[----:B0-----:R-:W-:-:S05]  /*afe0*/  I2FP.F32.U32 R3, R12 ;  /* 0x0000000c00037245 */ /* 0x001fca0000201000 */
[----:B------:R-:W-:-:S04]  /*aff0*/  FMUL R3, R3, UR4 ;  /* 0x0000000403037c20 */ /* 0x000fc80008400000 */
[----:B------:R0:W1:Y:S02]  /*b000*/  F2I.U32.TRUNC.NTZ R20, R3 ;  /* 0x0000000300147305 */ /* 0x000064000020f000 */
[----:B------:R-:W-:Y:S05]  /*b010*/  @!P0 BRA `(.L_x_286) ;  /* 0x0000000000288947 */ /* 0x000fea0003800000 */
[----:B0-----:R-:W0:Y:S02]  /*b020*/  LDC R3, c[0x0][0x634] ;  /* 0x00018d00ff037b82 */ /* 0x001e240000000800 */
        /* <DEDUP_REMOVED lines=9> */
.L_x_286:
[----:B------:R-:W5:Y:S01]  /*b0c0*/  LDC.64 R30, c[0x0][0x640] ;  /* 0x00019000ff1e7b82 */ /* 0x000f620000000a00 */
[-CC-:B--2---:R-:W-:Y:S01]  /*b0d0*/  SHF.R.U64 R23, R8, R0.reuse, R9.reuse ;  /* 0x0000000008177219 */ /* 0x184fe20000001209 */
[----:B-1----:R-:W-:Y:S01]  /*b0e0*/  IMAD.MOV R20, RZ, RZ, -R20 ;  /* 0x000000ffff147224 */ /* 0x002fe200078e0a14 */
[----:B------:R-:W-:Y:S01]  /*b0f0*/  SHF.R.U32.HI R0, RZ, R0, R9 ;  /* 0x00000000ff007219 */ /* 0x000fe20000011609 */
[----:B------:R-:W-:Y:S01]  /*b100*/  ULDC UR4, c[0x0][0x154] ;  /* 0x0000550000047ab9 */ /* 0x000fe20000000800 */
[----:B0-----:R-:W-:Y:S01]  /*b110*/  IADD3 R3, P0, RZ, -R23, RZ ;  /* 0x80000017ff037210 */ /* 0x001fe20007f1e0ff */
[----:B------:R-:W-:Y:S02]  /*b120*/  IMAD R26, R21, R20, R12 ;  /* 0x00000014151a7224 */ /* 0x000fe400078e020c */
[----:B------:R-:W0:Y:S01]  /*b130*/  LDC R6, c[0x0][0x618] ;  /* 0x00018600ff067b82 */ /* 0x000e220000000800 */
[----:B------:R-:W-:Y:S02]  /*b140*/  IMAD.MOV.U32 R7, RZ, RZ, 0x1 ;  /* 0x00000001ff077424 */ /* 0x000fe400078e00ff */
[----:B------:R-:W-:-:S04]  /*b150*/  IMAD.X R5, RZ, RZ, ~R0, P0 ;  /* 0x000000ffff057224 */ /* 0x000fc800000e0e00 */
[-C--:B------:R-:W-:Y:S01]  /*b160*/  IMAD R0, R5, R14.reuse, RZ ;  /* 0x0000000e05007224 */ /* 0x080fe200078e02ff */
[----:B------:R-:W1:Y:S01]  /*b170*/  LDC R8, c[0x0][0x608] ;  /* 0x00018200ff087b82 */ /* 0x000e620000000800 */
[----:B------:R-:W-:-:S04]  /*b180*/  IMAD.WIDE.U32 R4, R3, R14, R16 ;  /* 0x0000000e03047225 */ /* 0x000fc800078e0010 */
[----:B------:R-:W-:Y:S01]  /*b190*/  IMAD R3, R3, R15, R0 ;  /* 0x0000000f03037224 */ /* 0x000fe200078e0200 */
[----:B------:R-:W-:Y:S02]  /*b1a0*/  I2FP.F32.U32 R0, R24 ;  /* 0x0000001800007245 */ /* 0x000fe40000201000 */
[----:B------:R-:W2:Y:S01]  /*b1b0*/  LDC R28, c[0x0][0x658] ;  /* 0x00019600ff1c7b82 */ /* 0x000ea20000000800 */
[----:B------:R-:W-:Y:S01]  /*b1c0*/  IMAD.IADD R3, R5, 0x1, R3 ;  /* 0x0000000105037824 */ /* 0x000fe200078e0203 */
[----:B-----5:R-:W-:Y:S01]  /*b1d0*/  ISETP.NE.U32.AND P0, PT, R30, RZ, PT ;  /* 0x000000ff1e00720c */ /* 0x020fe20003f05070 */
[----:B------:R-:W-:Y:S01]  /*b1e0*/  FMUL R0, R0, UR4 ;  /* 0x0000000400007c20 */ /* 0x000fe20008400000 */
[----:B------:R-:W-:Y:S02]  /*b1f0*/  MOV R5, 0xffffffff ;  /* 0xffffffff00057802 */ /* 0x000fe40000000f00 */
[----:B------:R-:W-:Y:S01]  /*b200*/  ISETP.NE.AND.EX P0, PT, R31, RZ, PT, P0 ;  /* 0x000000ff1f00720c */ /* 0x000fe20003f05300 */
[----:B------:R1:W2:Y:S01]  /*b210*/  F2I.U32.TRUNC.NTZ R13, R0 ;  /* 0x00000000000d7305 */ /* 0x0002a2000020f000 */
[----:B------:R-:W3:Y:S01]  /*b220*/  LDC R15, c[0x0][0x148] ;  /* 0x00005200ff0f7b82 */ /* 0x000ee20000000800 */
[----:B0-----:R-:W-:-:S02]  /*b230*/  SHF.R.U64 R12, R4, R6, R3 ;  /* 0x00000006040c7219 */ /* 0x001fc40000001203 */
[----:B------:R-:W-:-:S05]  /*b240*/  SHF.R.U32.HI R3, RZ, R6, R3 ;  /* 0x00000006ff037219 */ /* 0x000fca0000011603 */
[----:B------:R-:W0:Y:S01]  /*b250*/  LDC R20, c[0x0][0x600] ;  /* 0x00018000ff147b82 */ /* 0x000e220000000800 */
[-CC-:B-1----:R-:W-:Y:S02]  /*b260*/  SHF.R.U64 R10, R12, R8.reuse, R3.reuse ;  /* 0x000000080c0a7219 */ /* 0x182fe40000001203 */
[----:B------:R-:W-:-:S05]  /*b270*/  SHF.R.U32.HI R3, RZ, R8, R3 ;  /* 0x00000008ff037219 */ /* 0x000fca0000011603 */
[----:B------:R-:W1:Y:S01]  /*b280*/  LDC R21, c[0x0][0x648] ;  /* 0x00019200ff157b82 */ /* 0x000e620000000800 */
[-C--:B--2---:R-:W-:Y:S02]  /*b290*/  SHF.L.U32 R4, R5, R28.reuse, RZ ;  /* 0x0000001c05047219 */ /* 0x084fe400000006ff */
[-CC-:B------:R-:W-:Y:S02]  /*b2a0*/  SHF.R.U64 R14, R10, R28.reuse, R3.reuse ;  /* 0x0000001c0a0e7219 */ /* 0x180fe40000001203 */
[----:B------:R-:W-:Y:S02]  /*b2b0*/  SHF.R.U32.HI R5, RZ, R28, R3 ;  /* 0x0000001cff057219 */ /* 0x000fe40000011603 */
[----:B------:R-:W-:Y:S01]  /*b2c0*/  LOP3.LUT R153, RZ, R4, RZ, 0x33, !PT ;  /* 0x00000004ff997212 */ /* 0x000fe200078e33ff */
[----:B------:R-:W2:Y:S01]  /*b2d0*/  LDC R25, c[0x0][0x638] ;  /* 0x00018e00ff197b82 */ /* 0x000ea20000000800 */
[----:B------:R-:W-:Y:S01]  /*b2e0*/  SHF.L.U32 R28, R7, R28, RZ ;  /* 0x0000001c071c7219 */ /* 0x000fe200000006ff */
[----:B------:R-:W-:-:S06]  /*b2f0*/  IMAD.MOV.U32 R4, RZ, RZ, R14 ;  /* 0x000000ffff047224 */ /* 0x000fcc00078e000e */
[----:B------:R-:W0:Y:S01]  /*b300*/  LDC R27, c[0x0][0x610] ;  /* 0x00018400ff1b7b82 */ /* 0x000e220000000800 */
[----:B------:R-:W-:Y:S05]  /*b310*/  @!P0 BRA `(.L_x_287) ;  /* 0x0000000000288947 */ /* 0x000fea0003800000 */
[----:B------:R-:W5:Y:S02]  /*b320*/  LDC R3, c[0x0][0x64c] ;  /* 0x00019300ff037b82 */ /* 0x000f640000000800 */
[----:B-----5:R-:W-:-:S05]  /*b330*/  IADD3 R3, P0, R14, R3, RZ ;  /* 0x000000030e037210 */ /* 0x020fca0007f1e0ff */
        /* <DEDUP_REMOVED lines=8> */
.L_x_287:
[----:B------:R-:W-:Y:S01]  /*b3c0*/  ISETP.NE.AND P0, PT, R2, 0x1, PT ;  /* 0x000000010200780c */ /* 0x000fe20003f05270 */
[----:B------:R-:W-:Y:S01]  /*b3d0*/  IMAD.MOV R13, RZ, RZ, -R13 ;  /* 0x000000ffff0d7224 */ /* 0x000fe200078e0a0d */
[----:B-1----:R-:W-:Y:S01]  /*b3e0*/  SHF.R.U64 R0, R4, R21, R5 ;  /* 0x0000001504007219 */ /* 0x002fe20000001205 */
[----:B0-----:R-:W-:Y:S01]  /*b3f0*/  VIADD R5, R20, 0xffffffff ;  /* 0xffffffff14057836 */ /* 0x001fe20000000000 */
[----:B------:R-:W-:-:S03]  /*b400*/  LOP3.LUT R153, R10, R153, RZ, 0xc0, !PT ;  /* 0x000000990a997212 */ /* 0x000fc600078ec0ff */
[----:B------:R-:W-:Y:S01]  /*b410*/  IMAD.MOV R3, RZ, RZ, -R0 ;  /* 0x000000ffff037224 */ /* 0x000fe200078e0a00 */
[----:B------:R-:W-:Y:S01]  /*b420*/  LOP3.LUT R5, R12, R5, RZ, 0xc0, !PT ;  /* 0x000000050c057212 */ /* 0x000fe200078ec0ff */
[----:B------:R-:W-:Y:S02]  /*b430*/  IMAD R153, R28, R0, R153 ;  /* 0x000000001c997224 */ /* 0x000fe400078e0299 */
[----:B--2---:R-:W-:Y:S01]  /*b440*/  IMAD R0, R3, R25, R14 ;  /* 0x0000001903007224 */ /* 0x004fe200078e020e */
[----:B------:R-:W-:Y:S01]  /*b450*/  MOV R3, 0x1 ;  /* 0x0000000100037802 */ /* 0x000fe20000000f00 */
[----:B---3--:R-:W-:Y:S02]  /*b460*/  @P0 IMAD R26, R15, R13, R24 ;  /* 0x0000000d0f1a0224 */ /* 0x008fe400078e0218 */
[----:B------:R-:W-:Y:S01]  /*b470*/  IMAD R4, R0, R20, R5 ;  /* 0x0000001400047224 */ /* 0x000fe200078e0205 */
[----:B------:R-:W-:Y:S01]  /*b480*/  PRMT R0, R3, 0x7610, R0 ;  /* 0x0000761003007816 */ /* 0x000fe20000000000 */
[----:B------:R-:W-:-:S05]  /*b490*/  IMAD R153, R153, R27, R26 ;  /* 0x0000001b99997224 */ /* 0x000fca00078e021a */
[----:B------:R-:W-:Y:S02]  /*b4a0*/  SEL R154, R4, R153, !P0 ;  /* 0x00000099049a7207 */ /* 0x000fe40004000000 */
[----:B------:R-:W-:-:S07]  /*b4b0*/  SEL R153, R153, R4, !P0 ;  /* 0x0000000499997207 */ /* 0x000fce0004000000 */
.L_x_285:
[----:B------:R-:W-:-:S13]  /*b4c0*/  LOP3.LUT P0, RZ, R0, 0xff, RZ, 0xc0, !PT ;  /* 0x000000ff00ff7812 */ /* 0x000fda000780c0ff */
[----:B------:R-:W-:Y:S05]  /*b4d0*/  @P0 BRA `(.L_x_288) ;  /* 0xffffff5c00380947 */ /* 0x000fea000383ffff */
[----:B------:R-:W-:Y:S05]  /*b4e0*/  EXIT ;  /* 0x000000000000794d */ /* 0x000fea0003800000 */
.L_x_7:
[----:B0-----:R-:W-:Y:S01]  /*b4f0*/  ULDC.64 UR4, c[0x0][0x650] ;  /* 0x0001940000047ab9 */ /* 0x001fe20000000a00 */
[----:B------:R-:W-:Y:S01]  /*b500*/  PRMT R8, RZ, 0x7610, R8 ;  /* 0x00007610ff087816 */ /* 0x000fe20000000008 */
[----:B------:R-:W-:Y:S01]  /*b510*/  IMAD.MOV.U32 R12, RZ, RZ, -0x1 ;  /* 0xffffffffff0c7424 */ /* 0x000fe200078e00ff */
[----:B------:R-:W-:Y:S01]  /*b520*/  ISETP.GE.U32.AND P0, PT, R16, UR4, PT ;  /* 0x0000000410007c0c */ /* 0x000fe2000bf06070 */
[----:B------:R-:W-:Y:S02]  /*b530*/  IMAD.MOV.U32 R6, RZ, RZ, -0x1 ;  /* 0xffffffffff067424 */ /* 0x000fe400078e00ff */
[----:B------:R-:W-:Y:S01]  /*b540*/  IMAD.MOV.U32 R13, RZ, RZ, -0x1 ;  /* 0xffffffffff0d7424 */ /* 0x000fe200078e00ff */
        /* <DEDUP_REMOVED lines=20> */
.L_x_290:
[----:B------:R-:W0:Y:S01]  /*b690*/  LDC.64 R28, c[0x0][0x640] ;  /* 0x00019000ff1c7b82 */ /* 0x000e220000000a00 */
[-CC-:B------:R-:W-:Y:S01]  /*b6a0*/  SHF.R.U64 R21, R12, R6.reuse, R13.reuse ;  /* 0x000000060c157219 */ /* 0x180fe2000000120d */
[----:B------:R-:W-:Y:S01]  /*b6b0*/  IMAD.MOV.U32 R30, RZ, RZ, 0x1 ;  /* 0x00000001ff1e7424 */ /* 0x000fe200078e00ff */
[----:B------:R-:W-:Y:S02]  /*b6c0*/  SHF.R.U32.HI R6, RZ, R6, R13 ;  /* 0x00000006ff067219 */ /* 0x000fe4000001160d */
[----:B------:R-:W-:-:S03]  /*b6d0*/  IADD3 R11, P0, RZ, -R21, RZ ;  /* 0x80000015ff0b7210 */ /* 0x000fc60007f1e0ff */
[----:B------:R-:W1:Y:S01]  /*b6e0*/  LDC R10, c[0x0][0x618] ;  /* 0x00018600ff0a7b82 */ /* 0x000e620000000800 */
[----:B------:R-:W-:-:S05]  /*b6f0*/  IADD3.X R9, RZ, ~R6, RZ, P0, !PT ;  /* 0x80000006ff097210 */ /* 0x000fca00007fe4ff */
[-C--:B------:R-:W-:Y:S02]  /*b700*/  IMAD R6, R9, R22.reuse, RZ ;  /* 0x0000001609067224 */ /* 0x080fe400078e02ff */
[----:B------:R-:W2:Y:S01]  /*b710*/  LDC R12, c[0x0][0x608] ;  /* 0x00018200ff0c7b82 */ /* 0x000ea20000000800 */
[----:B------:R-:W-:-:S04]  /*b720*/  IMAD.WIDE.U32 R8, R11, R22, R16 ;  /* 0x000000160b087225 */ /* 0x000fc800078e0010 */
[----:B------:R-:W-:-:S03]  /*b730*/  IMAD R11, R11, R23, R6 ;  /* 0x000000170b0b7224 */ /* 0x000fc600078e0206 */
[----:B------:R-:W3:Y:S01]  /*b740*/  LDC R27, c[0x0][0x658] ;  /* 0x00019600ff1b7b82 */ /* 0x000ee20000000800 */
[----:B------:R-:W-:Y:S01]  /*b750*/  IMAD.IADD R9, R9, 0x1, R11 ;  /* 0x0000000109097824 */ /* 0x000fe200078e020b */
[----:B0-----:R-:W-:-:S04]  /*b760*/  ISETP.NE.U32.AND P0, PT, R28, RZ, PT ;  /* 0x000000ff1c00720c */ /* 0x001fc80003f05070 */
[----:B------:R-:W-:Y:S02]  /*b770*/  ISETP.NE.AND.EX P0, PT, R29, RZ, PT, P0 ;  /* 0x000000ff1d00720c */ /* 0x000fe40003f05300 */
[----:B------:R-:W0:Y:S01]  /*b780*/  LDC R22, c[0x0][0x600] ;  /* 0x00018000ff167b82 */ /* 0x000e220000000800 */
[-CC-:B-1----:R-:W-:Y:S01]  /*b790*/  SHF.R.U64 R14, R8, R10.reuse, R9.reuse ;  /* 0x0000000a080e7219 */ /* 0x182fe20000001209 */
[----:B------:R-:W-:Y:S01]  /*b7a0*/  IMAD.MOV.U32 R8, RZ, RZ, -0x1 ;  /* 0xffffffffff087424 */ /* 0x000fe200078e00ff */
[----:B------:R-:W-:-:S05]  /*b7b0*/  SHF.R.U32.HI R9, RZ, R10, R9 ;  /* 0x0000000aff097219 */ /* 0x000fca0000011609 */
[----:B------:R-:W1:Y:S01]  /*b7c0*/  LDC R24, c[0x0][0x648] ;  /* 0x00019200ff187b82 */ /* 0x000e620000000800 */
[-CC-:B--2---:R-:W-:Y:S02]  /*b7d0*/  SHF.R.U64 R23, R14, R12.reuse, R9.reuse ;  /* 0x0000000c0e177219 */ /* 0x184fe40000001209 */
[----:B------:R-:W-:-:S05]  /*b7e0*/  SHF.R.U32.HI R6, RZ, R12, R9 ;  /* 0x0000000cff067219 */ /* 0x000fca0000011609 */
[----:B------:R-:W2:Y:S01]  /*b7f0*/  LDC R26, c[0x0][0x638] ;  /* 0x00018e00ff1a7b82 */ /* 0x000ea20000000800 */
[-C--:B---3--:R-:W-:Y:S02]  /*b800*/  SHF.L.U32 R8, R8, R27.reuse, RZ ;  /* 0x0000001b08087219 */ /* 0x088fe400000006ff */
[-CC-:B------:R-:W-:Y:S02]  /*b810*/  SHF.R.U64 R25, R23, R27.reuse, R6.reuse ;  /* 0x0000001b17197219 */ /* 0x180fe40000001206 */
[----:B------:R-:W-:Y:S02]  /*b820*/  LOP3.LUT R32, RZ, R8, RZ, 0x33, !PT ;  /* 0x00000008ff207212 */ /* 0x000fe400078e33ff */
[----:B------:R-:W-:Y:S01]  /*b830*/  SHF.R.U32.HI R9, RZ, R27, R6 ;  /* 0x0000001bff097219 */ /* 0x000fe20000011606 */
[----:B------:R-:W3:Y:S01]  /*b840*/  LDC R31, c[0x0][0x610] ;  /* 0x00018400ff1f7b82 */ /* 0x000ee20000000800 */
[----:B------:R-:W-:Y:S01]  /*b850*/  IMAD.MOV.U32 R8, RZ, RZ, R25 ;  /* 0x000000ffff087224 */ /* 0x000fe200078e0019 */
[----:B------:R-:W-:Y:S06]  /*b860*/  @!P0 BRA `(.L_x_291) ;  /* 0x0000000000288947 */ /* 0x000fec0003800000 */
        /* <DEDUP_REMOVED lines=10> */
.L_x_291:
[----:B------:R-:W-:Y:S01]  /*b910*/  ISETP.NE.AND P0, PT, R2, 0x1, PT ;  /* 0x000000010200780c */ /* 0x000fe20003f05270 */
[----:B------:R-:W-:Y:S01]  /*b920*/  IMAD.MOV.U32 R13, RZ, RZ, R21 ;  /* 0x000000ffff0d7224 */ /* 0x000fe200078e0015 */
[----:B-1----:R-:W-:Y:S01]  /*b930*/  SHF.R.U64 R6, R8, R24, R9 ;  /* 0x0000001808067219 */ /* 0x002fe20000001209 */
[----:B0-----:R-:W-:Y:S01]  /*b940*/  VIADD R9, R22, 0xffffffff ;  /* 0xffffffff16097836 */ /* 0x001fe20000000000 */
[----:B------:R-:W-:Y:S02]  /*b950*/  SHF.L.U32 R30, R30, R27, RZ ;  /* 0x0000001b1e1e7219 */ /* 0x000fe400000006ff */
[----:B------:R-:W-:Y:S02]  /*b960*/  LOP3.LUT R5, R23, R32, RZ, 0xc0, !PT ;  /* 0x0000002017057212 */ /* 0x000fe400078ec0ff */
[----:B------:R-:W-:-:S03]  /*b970*/  IADD3 R8, -R6, RZ, RZ ;  /* 0x000000ff06087210 */ /* 0x000fc60007ffe1ff */
[----:B------:R-:W-:Y:S01]  /*b980*/  IMAD R6, R30, R6, R5 ;  /* 0x000000061e067224 */ /* 0x000fe200078e0205 */
[----:B------:R-:W-:Y:S01]  /*b990*/  LOP3.LUT R5, R14, R9, RZ, 0xc0, !PT ;  /* 0x000000090e057212 */ /* 0x000fe200078ec0ff */
[----:B------:R-:W-:Y:S02]  /*b9a0*/  @P0 IMAD R3, R7, R20, R4 ;  /* 0x0000001407030224 */ /* 0x000fe400078e0204 */
[----:B--2---:R-:W-:Y:S02]  /*b9b0*/  IMAD R4, R8, R26, R25 ;  /* 0x0000001a08047224 */ /* 0x004fe400078e0219 */
[----:B---3--:R-:W-:Y:S02]  /*b9c0*/  IMAD R3, R6, R31, R3 ;  /* 0x0000001f06037224 */ /* 0x008fe400078e0203 */
[----:B------:R-:W-:Y:S02]  /*b9d0*/  IMAD R4, R4, R22, R5 ;  /* 0x0000001604047224 */ /* 0x000fe400078e0205 */
[----:B------:R-:W-:-:S03]  /*b9e0*/  IMAD.MOV.U32 R8, RZ, RZ, 0x1 ;  /* 0x00000001ff087424 */ /* 0x000fc600078e00ff */
[----:B------:R-:W-:Y:S02]  /*b9f0*/  SEL R6, R4, R3, !P0 ;  /* 0x0000000304067207 */ /* 0x000fe40004000000 */
[----:B------:R-:W-:-:S07]  /*ba00*/  SEL R12, R3, R4, !P0 ;  /* 0x00000004030c7207 */ /* 0x000fce0004000000 */
.L_x_289:
[----:B------:R-:W-:-:S08]  /*ba10*/  NOP ;  /* 0x0000000000007918 */ /* 0x000fd00000000000 */
[----:B------:R-:W0:-:S00]  /*ba20*/  USETMAXREG.DEALLOC.CTAPOOL 0x28 ;  /* 0x00000028000079c8 */ /* 0x000e0000080e0500 */
[----:B0-----:R-:W-:-:S13]  /*ba30*/  ISETP.NE.AND P0, PT, R0, RZ, PT ;  /* 0x000000ff0000720c */ /* 0x001fda0003f05270 */
[----:B------:R-:W-:Y:S05]  /*ba40*/  @P0 EXIT ;  /* 0x000000000000094d */ /* 0x000fea0003800000 */
[----:B------:R-:W-:Y:S01]  /*ba50*/  LOP3.LUT P0, RZ, R8, 0xff, RZ, 0xc0, !PT ;  /* 0x000000ff08ff7812 */ /* 0x000fe2000780c0ff */
[----:B------:R-:W-:Y:S02]  /*ba60*/  IMAD.MOV.U32 R10, RZ, RZ, 0x1 ;  /* 0x00000001ff0a7424 */ /* 0x000fe400078e00ff */
[----:B------:R-:W-:-:S10]  /*ba70*/  IMAD.MOV.U32 R9, RZ, RZ, RZ ;  /* 0x000000ffff097224 */ /* 0x000fd400078e00ff */
[----:B------:R-:W-:Y:S05]  /*ba80*/  @!P0 BRA `(.L_x_292) ;  /* 0x0000000c00b48947 */ /* 0x000fea0003800000 */
[----:B------:R-:W0:Y:S01]  /*ba90*/  LDC R0, c[0x0][0x28c] ;  /* 0x0000a300ff007b82 */ /* 0x000e220000000800 */
[----:B------:R-:W-:Y:S01]  /*baa0*/  ULDC UR5, c[0x0][0x658] ;  /* 0x0001960000057ab9 */ /* 0x000fe20000000800 */
[----:B------:R-:W-:Y:S01]  /*bab0*/  UMOV UR11, 0xffffffff ;  /* 0xffffffff000b7882 */ /* 0x000fe20000000000 */
[----:B------:R-:W-:Y:S01]  /*bac0*/  UMOV UR14, 0x1 ;  /* 0x00000001000e7882 */ /* 0x000fe20000000000 */
[----:B------:R-:W-:Y:S01]  /*bad0*/  USHF.L.U32 UR11, UR11, UR5, URZ ;  /* 0x000000050b0b7299 */ /* 0x000fe2000800063f */
[----:B------:R-:W-:Y:S01]  /*bae0*/  BSSY B0, `(.L_x_292) ;  /* 0x00000e7000007945 */ /* 0x000fe20003800000 */
[----:B------:R-:W-:Y:S01]  /*baf0*/  ULDC UR9, c[0x0][0xc] ;  /* 0x0000030000097ab9 */ /* 0x000fe20000000800 */
[----:B------:R-:W-:Y:S01]  /*bb00*/  ULDC UR12, c[0x0][0x10] ;  /* 0x00000400000c7ab9 */ /* 0x000fe20000000800 */
[----:B------:R-:W1:Y:S01]  /*bb10*/  S2UR UR8, SR_CgaCtaId ;  /* 0x00000000000879c3 */ /* 0x000e620000008800 */
[----:B------:R-:W-:Y:S01]  /*bb20*/  ULOP3.LUT UR13, URZ, UR11, URZ, 0x33, !UPT ;  /* 0x0000000b3f0d7292 */ /* 0x000fe2000f8e333f */
[----:B------:R-:W-:Y:S01]  /*bb30*/  LOP3.LUT R11, R19, 0x2, RZ, 0xfc, !PT ;  /* 0x00000002130b7812 */ /* 0x000fe200078efcff */
[----:B------:R-:W-:Y:S01]  /*bb40*/  IMAD.MOV.U32 R10, RZ, RZ, 0x1 ;  /* 0x00000001ff0a7424 */ /* 0x000fe200078e00ff */
[----:B------:R-:W-:Y:S01]  /*bb50*/  ULDC UR4, c[0x0][0x600] ;  /* 0x0001800000047ab9 */ /* 0x000fe20000000800 */
[----:B------:R-:W-:Y:S01]  /*bb60*/  IMAD.MOV.U32 R9, RZ, RZ, RZ ;  /* 0x000000ffff097224 */ /* 0x000fe200078e00ff */
[----:B------:R-:W-:Y:S01]  /*bb70*/  UMOV UR30, 0x55 ;  /* 0x00000055001e7882 */ /* 0x000fe20000000000 */
[----:B------:R-:W-:-:S02]  /*bb80*/  UIADD3 UR4, UR4, -0x1, URZ ;  /* 0xffffffff04047890 */ /* 0x000fc4000fffe03f */
[----:B------:R-:W-:Y:S01]  /*bb90*/  USHF.L.U32 UR5, UR14, UR5, URZ ;  /* 0x000000050e057299 */ /* 0x000fe2000800063f */
[----:B------:R-:W-:Y:S01]  /*bba0*/  ULDC.64 UR40, c[0x0][0x198] ;  /* 0x0000660000287ab9 */ /* 0x000fe20000000a00 */
[----:B0-----:R-:W-:-:S05]  /*bbb0*/  VIADD R0, R0, 0x7f ;  /* 0x0000007f00007836 */ /* 0x001fca0000000000 */
[----:B------:R-:W-:Y:S01]  /*bbc0*/  SHF.R.S32.HI R3, RZ, 0x1f, R0 ;  /* 0x0000001fff037819 */ /* 0x000fe20000011400 */
[----:B-1----:R-:W-:-:S03]  /*bbd0*/  ULOP3.LUT UR10, UR8, 0x1, URZ, 0xc0, !UPT ;  /* 0x00000001080a7892 */ /* 0x002fc6000f8ec03f */
[----:B------:R-:W-:Y:S01]  /*bbe0*/  LEA.HI R3, R3, R0, RZ, 0x7 ;  /* 0x0000000003037211 */ /* 0x000fe200078f38ff */
[----:B------:R-:W-:Y:S01]  /*bbf0*/  USHF.R.U32.HI UR37, URZ, 0x1, UR8 ;  /* 0x000000013f257899 */ /* 0x000fe20008011608 */
[----:B------:R-:W-:Y:S01]  /*bc00*/  IMAD.MOV.U32 R0, RZ, RZ, 0x1 ;  /* 0x00000001ff007424 */ /* 0x000fe200078e00ff */
[----:B------:R-:W-:Y:S01]  /*bc10*/  USHF.L.U32 UR6, UR8, 0x6, URZ ;  /* 0x0000000608067899 */ /* 0x000fe2000800063f */
[--C-:B------:R-:W-:Y:S01]  /*bc20*/  SHF.R.S32.HI R8, RZ, 0x7, R3.reuse ;  /* 0x00000007ff087819 */ /* 0x100fe20000011403 */
[----:B------:R-:W-:Y:S02]  /*bc30*/  USHF.L.U32 UR7, UR8, 0xc, URZ ;  /* 0x0000000c08077899 */ /* 0x000fe4000800063f */
[----:B------:R-:W-:Y:S01]  /*bc40*/  ULOP3.LUT UR8, UR8, 0xfffffffe, URZ, 0xc0, !UPT ;  /* 0xfffffffe08087892 */ /* 0x000fe2000f8ec03f */
[----:B------:R-:W-:Y:S01]  /*bc50*/  PRMT R3, R0, 0x7610, R3 ;  /* 0x0000761000037816 */ /* 0x000fe20000000003 */
[----:B------:R-:W-:Y:S01]  /*bc60*/  UISETP.GT.U32.AND UP0, UPT, UR10, 0xffff, UPT ;  /* 0x0000ffff0a00788c */ /* 0x000fe2000bf04070 */
[----:B------:R-:W-:Y:S01]  /*bc70*/  IADD3 R0, R8, 0x1, RZ ;  /* 0x0000000108007810 */ /* 0x000fe20007ffe0ff */
[----:B------:R-:W-:-:S02]  /*bc80*/  USHF.L.U32 UR21, UR14, UR8, URZ ;  /* 0x000000080e157299 */ /* 0x000fc4000800063f */
[----:B------:R-:W-:Y:S02]  /*bc90*/  ULOP3.LUT UR11, UR8, 0x1, URZ, 0xfc, !UPT ;  /* 0x00000001080b7892 */ /* 0x000fe4000f8efc3f */
[----:B------:R-:W-:Y:S02]  /*bca0*/  UIMAD.WIDE.U32 UR8, UR9, UR12, URZ ;  /* 0x0000000c090872a5 */ /* 0x000fe4000f8e003f */
[----:B------:R-:W-:Y:S01]  /*bcb0*/  USEL UR10, UR10, 0xffff, !UP0 ;  /* 0x0000ffff0a0a7887 */ /* 0x000fe2000c000000 */
[----:B------:R-:W-:Y:S01]  /*bcc0*/  ULDC UR12, c[0x0][0x14] ;  /* 0x00000500000c7ab9 */ /* 0x000fe20000000800 */
[----:B------:R-:W-:Y:S02]  /*bcd0*/  USHF.L.U32 UR11, UR14, UR11, URZ ;  /* 0x0000000b0e0b7299 */ /* 0x000fe4000800063f */
[----:B------:R-:W-:Y:S02]  /*bce0*/  UIMAD.WIDE.U32 UR38, UR8, UR12, URZ ;  /* 0x0000000c082672a5 */ /* 0x000fe4000f8e003f */
[----:B------:R-:W-:-:S02]  /*bcf0*/  UIMAD UR29, UR9, UR12, URZ ;  /* 0x0000000c091d72a4 */ /* 0x000fc4000f8e023f */
[----:B------:R-:W-:Y:S02]  /*bd00*/  ULOP3.LUT UR10, UR10, 0xffff, URZ, 0xc0, !UPT ;  /* 0x0000ffff0a0a7892 */ /* 0x000fe4000f8ec03f */
[----:B------:R-:W-:Y:S02]  /*bd10*/  ULOP3.LUT UR6, UR6, 0x40, URZ, 0xc0, !UPT ;  /* 0x0000004006067892 */ /* 0x000fe4000f8ec03f */
[----:B------:R-:W-:Y:S02]  /*bd20*/  ULOP3.LUT UR7, UR7, 0x1000, URZ, 0xc0, !UPT ;  /* 0x0000100007077892 */ /* 0x000fe4000f8ec03f */
[----:B------:R-:W-:Y:S02]  /*bd30*/  ULOP3.LUT UR21, UR21, UR11, URZ, 0xfc, !UPT ;  /* 0x0000000b15157292 */ /* 0x000fe4000f8efc3f */
[----:B------:R-:W-:Y:S02]  /*bd40*/  UIADD3 UR29, UR39, UR29, URZ ;  /* 0x0000001d271d7290 */ /* 0x000fe4000fffe03f */
[----:B------:R-:W-:-:S12]  /*bd50*/  USHF.L.U32 UR30, UR30, UR10, URZ ;  /* 0x0000000a1e1e7299 */ /* 0x000fd8000800063f */
.L_x_303:
[----:B------:R-:W-:-:S03]  /*bd60*/  UMOV UR8, 0xffffffff ;  /* 0xffffffff00087882 */ /* 0x000fc60000000000 */
[----:B------:R-:W-:Y:S05]  /*bd70*/  BRA.DIV UR8, `(.L_x_293) ;  /* 0x0000000e08987947 */ /* 0x000fea000b800000 */
[----:B------:R-:W-:-:S13]  /*bd80*/  ELECT P6, URZ, PT ;  /* 0x00000000003f782f */ /* 0x000fda00038c0000 */
.L_x_312:
[----:B------:R-:W0:Y:S01]  /*bd90*/  LDC R4, c[0x0][0x28c] ;  /* 0x0000a300ff047b82 */ /* 0x000e220000000800 */
[----:B------:R-:W-:Y:S01]  /*bda0*/  BSSY B1, `(.L_x_294) ;  /* 0x0000048000017945 */ /* 0x000fe20003800000 */
[----:B0-----:R-:W-:-:S13]  /*bdb0*/  ISETP.LT.OR P6, PT, R4, 0x1, !P6 ;  /* 0x000000010400780c */ /* 0x001fda00077c1670 */
[----:B------:R-:W-:Y:S05]  /*bdc0*/  @P6 BRA `(.L_x_295) ;  /* 0x0000000400146947 */ /* 0x000fea0003800000 */
[----:B------:R-:W-:Y:S01]  /*bdd0*/  LEA R12, R12, UR37, 0x2 ;  /* 0x000000250c0c7c11 */ /* 0x000fe2000f8e10ff */
[----:B------:R-:W-:Y:S01]  /*bde0*/  IMAD.MOV.U32 R22, RZ, RZ, RZ ;  /* 0x000000ffff167224 */ /* 0x000fe200078e00ff */
[----:B------:R-:W-:Y:S01]  /*bdf0*/  LEA R15, R6, UR6, 0x7 ;  /* 0x00000006060f7c11 */ /* 0x000fe2000f8e38ff */
[----:B------:R-:W-:Y:S02]  /*be00*/  IMAD.MOV.U32 R4, RZ, RZ, R0 ;  /* 0x000000ffff047224 */ /* 0x000fe400078e0000 */
[----:B------:R-:W-:Y:S02]  /*be10*/  IMAD.MOV.U32 R5, RZ, RZ, R10 ;  /* 0x000000ffff057224 */ /* 0x000fe400078e000a */
[----:B------:R-:W-:Y:S02]  /*be20*/  IMAD.MOV.U32 R6, RZ, RZ, R9 ;  /* 0x000000ffff067224 */ /* 0x000fe400078e0009 */
[----:B------:R-:W-:-:S07]  /*be30*/  IMAD.SHL.U32 R14, R12, 0x40, RZ ;  /* 0x000000400c0e7824 */ /* 0x000fce00078e00ff */
.L_x_298:
[----:B------:R-:W0:Y:S01]  /*be40*/  S2R R12, SR_CgaCtaId ;  /* 0x00000000000c7919 */ /* 0x000e220000008800 */
[----:B------:R-:W-:Y:S02]  /*be50*/  MOV R7, 0x400 ;  /* 0x0000040000077802 */ /* 0x000fe40000000f00 */
[----:B------:R-:W-:Y:S02]  /*be60*/  LOP3.LUT P1, RZ, R18, 0x7f, RZ, 0xc0, !PT ;  /* 0x0000007f12ff7812 */ /* 0x000fe4000782c0ff */
[----:B0-----:R-:W-:Y:S02]  /*be70*/  LEA R21, R12, R7, 0x18 ;  /* 0x000000070c157211 */ /* 0x001fe400078ec0ff */
[----:B------:R-:W-:-:S09]  /*be80*/  SHF.L.U32 R7, R5, 0x1f, RZ ;  /* 0x0000001f05077819 */ /* 0x000fd200000006ff */
[----:B------:R-:W0:Y:S01]  /*be90*/  @!P1 LDC R12, c[0x0][0x500] ;  /* 0x00014000ff0c9b82 */ /* 0x000e220000000800 */
[----:B------:R-:W-:-:S04]  /*bea0*/  IMAD R20, R6, 0x8, R21 ;  /* 0x0000000806147824 */ /* 0x000fc800078e0215 */
[----:B------:R-:W1:Y:S02]  /*beb0*/  SYNCS.PHASECHK.TRANS64.TRYWAIT P0, [R20+URZ+0x10], R7 ;  /* 0x00001007140075a7 */ /* 0x000e64000800017f */
[----:B-1----:R-:W-:Y:S05]  /*bec0*/  @!P0 BRA `(.L_x_296) ;  /* 0x0000000c00648947 */ /* 0x002fea0003800000 */
.L_x_313:
[----:B-1----:R-:W-:Y:S01]  /*bed0*/  PRMT R7, R11, 0x9910, RZ ;  /* 0x000099100b077816 */ /* 0x002fe200000000ff */
[----:B0-----:R0:W-:Y:S03]  /*bee0*/  @!P1 SYNCS.ARRIVE.TRANS64 RZ, [R20+URZ], R12 ;  /* 0x0000000c14ff99a7 */ /* 0x0011e6000800003f */
[----:B------:R-:W-:-:S13]  /*bef0*/  ISETP.NE.AND P0, PT, R7, 0x2, PT ;  /* 0x000000020700780c */ /* 0x000fda0003f05270 */
[----:B0-----:R-:W-:Y:S05]  /*bf00*/  @P0 BRA `(.L_x_297) ;  /* 0x0000000000040947 */ /* 0x001fea0003800000 */
[----:B------:R-:W-:Y:S01]  /*bf10*/  BPT.TRAP 0x1 ;  /* 0x000000040000795c */ /* 0x000fe20000300000 */
.L_x_297:
[----:B------:R-:W-:Y:S01]  /*bf20*/  LEA R7, R6, UR37, 0x3 ;  /* 0x0000002506077c11 */ /* 0x000fe2000f8e18ff */
[----:B------:R-:W-:Y:S01]  /*bf30*/  VIADD R4, R4, 0xffffffff ;  /* 0xffffffff04047836 */ /* 0x000fe20000000000 */
[----:B------:R-:W-:Y:S01]  /*bf40*/  LEA R12, R6, UR7, 0xe ;  /* 0x00000007060c7c11 */ /* 0x000fe2000f8e70ff */
[----:B------:R-:W-:Y:S01]  /*bf50*/  UIADD3 UR14, UP0, UR40, 0xf0, URZ ;  /* 0x000000f0280e7890 */ /* 0x000fe2000ff1e03f */
[----:B------:R-:W-:Y:S01]  /*bf60*/  R2UR UR34, R22 ;  /* 0x00000000162272ca */ /* 0x000fe200000e0000 */
[----:B------:R-:W-:Y:S01]  /*bf70*/  IMAD.SHL.U32 R7, R7, 0x1000, RZ ;  /* 0x0000100007077824 */ /* 0x000fe200078e00ff */
[----:B------:R-:W-:Y:S01]  /*bf80*/  R2UR UR33, R20 ;  /* 0x00000000142172ca */ /* 0x000fe200000e0000 */
[----:B------:R-:W-:Y:S01]  /*bf90*/  IMAD R12, R12, 0x2, R21 ;  /* 0x000000020c0c7824 */ /* 0x000fe200078e0215 */
[----:B------:R-:W-:Y:S01]  /*bfa0*/  R2UR UR36, R13 ;  /* 0x000000000d2472ca */ /* 0x000fe200000e0000 */
[----:B------:R-:W-:Y:S01]  /*bfb0*/  UIADD3 UR42, UP1, UR40, 0x1f0, URZ ;  /* 0x000001f0282a7890 */ /* 0x000fe2000ff3e03f */
[----:B------:R-:W-:Y:S01]  /*bfc0*/  LEA R7, R7, R21, 0x1 ;  /* 0x0000001507077211 */ /* 0x000fe200078e08ff */
[----:B------:R-:W-:Y:S01]  /*bfd0*/  UIADD3.X UR15, URZ, UR41, URZ, UP0, !UPT ;  /* 0x000000293f0f7290 */ /* 0x000fe200087fe43f */
[----:B------:R-:W-:Y:S01]  /*bfe0*/  R2UR UR8, R12 ;  /* 0x000000000c0872ca */ /* 0x000fe200000e0000 */
[----:B------:R-:W-:Y:S01]  /*bff0*/  UPRMT UR31, URZ, 0x5410, UR30 ;  /* 0x000054103f1f7896 */ /* 0x000fe2000800001e */
[----:B------:R-:W-:Y:S01]  /*c000*/  R2UR UR24, R7 ;  /* 0x00000000071872ca */ /* 0x000fe200000e0000 */
[----:B------:R-:W-:Y:S01]  /*c010*/  UIADD3.X UR43, URZ, UR41, URZ, UP1, !UPT ;  /* 0x000000293f2b7290 */ /* 0x000fe20008ffe43f */
[----:B------:R-:W-:Y:S01]  /*c020*/  R2UR UR35, R14 ;  /* 0x000000000e2372ca */ /* 0x000fe200000e0000 */
[----:B------:R-:W-:Y:S01]  /*c030*/  UIADD3 UR26, UR34, 0x40, URZ ;  /* 0x00000040221a7890 */ /* 0x000fe2000fffe03f */
[----:B------:R-:W-:Y:S01]  /*c040*/  R2UR UR19, R15 ;  /* 0x000000000f1372ca */ /* 0x000fe200000e0000 */
[----:B------:R-:W-:Y:S01]  /*c050*/  UPRMT UR44, URZ, 0x5410, UR21 ;  /* 0x000054103f2c7896 */ /* 0x000fe20008000015 */
[----:B------:R-:W-:Y:S01]  /*c060*/  ISETP.GT.AND P1, PT, R4, 0x1, PT ;  /* 0x000000010400780c */ /* 0x000fe20003f24270 */
[----:B------:R-:W-:Y:S01]  /*c070*/  VIADD R6, R6, 0x1 ;  /* 0x0000000106067836 */ /* 0x000fe20000000000 */
[----:B------:R-:W-:Y:S01]  /*c080*/  UMOV UR22, 0x0 ;  /* 0x0000000000167882 */ /* 0x000fe20000000000 */
[----:B------:R-:W-:Y:S01]  /*c090*/  UMOV UR23, 0x10000000 ;  /* 0x1000000000177882 */ /* 0x000fe20000000000 */
[----:B------:R-:W-:Y:S01]  /*c0a0*/  UMOV UR25, UR33 ;  /* 0x0000002100197c82 */ /* 0x000fe20008000000 */
[----:B------:R-:W-:Y:S01]  /*c0b0*/  UIADD3 UR16, UR8, 0x20100, URZ ;  /* 0x0002010008107890 */ /* 0x000fe2000fffe03f */
[----:B------:R-:W-:Y:S01]  /*c0c0*/  ISETP.NE.AND P0, PT, R6, 0x2, PT ;  /* 0x000000020600780c */ /* 0x000fe20003f05270 */
[----:B------:R-:W-:Y:S01]  /*c0d0*/  UIADD3 UR32, UR24, 0x100, URZ ;  /* 0x0000010018207890 */ /* 0x000fe2000fffe03f */
[----:B------:R-:W-:Y:S01]  /*c0e0*/  VIADD R22, R22, 0x80 ;  /* 0x0000008016167836 */ /* 0x000fe20000000000 */
[----:B------:R-:W-:Y:S01]  /*c0f0*/  UIADD3 UR24, UR24, 0x8100, URZ ;  /* 0x0000810018187890 */ /* 0x000fe2000fffe03f */
[----:B------:R-:W-:Y:S01]  /*c100*/  SEL R12, RZ, 0x1, P0 ;  /* 0x00000001ff0c7807 */ /* 0x000fe20000000000 */
[----:B------:R-:W-:Y:S01]  /*c110*/  UIADD3 UR8, UR8, 0x24100, URZ ;  /* 0x0002410008087890 */ /* 0x000fe2000fffe03f */
[----:B------:R-:W-:Y:S01]  /*c120*/  SEL R6, R6, RZ, P0 ;  /* 0x000000ff06067207 */ /* 0x000fe20000000000 */
[----:B------:R-:W-:Y:S01]  /*c130*/  UMOV UR28, UR36 ;  /* 0x00000024001c7c82 */ /* 0x000fe20008000000 */
[----:B------:R-:W-:Y:S01]  /*c140*/  UMOV UR27, UR35 ;  /* 0x00000023001b7c82 */ /* 0x000fe20008000000 */
[----:B------:R-:W-:Y:S01]  /*c150*/  UMOV UR17, UR33 ;  /* 0x0000002100117c82 */ /* 0x000fe20008000000 */
[----:B------:R-:W-:Y:S01]  /*c160*/  UMOV UR18, UR34 ;  /* 0x0000002200127c82 */ /* 0x000fe20008000000 */
[----:B------:R-:W-:Y:S01]  /*c170*/  UMOV UR20, UR36 ;  /* 0x0000002400147c82 */ /* 0x000fe20008000000 */
[----:B------:R0:W-:Y:S01]  /*c180*/  UTMALDG.3D.MULTICAST [UR32], [UR14], UR31, desc[UR22] ;  /* 0x000016200e0073b4 */ /* 0x0001e2000801181f */
[----:B------:R-:W-:Y:S01]  /*c190*/  UMOV UR9, UR33 ;  /* 0x0000002100097c82 */ /* 0x000fe20008000000 */
[----:B------:R-:W-:Y:S01]  /*c1a0*/  UMOV UR11, UR19 ;  /* 0x00000013000b7c82 */ /* 0x000fe20008000000 */
[----:B------:R-:W-:Y:S01]  /*c1b0*/  UMOV UR12, UR36 ;  /* 0x00000024000c7c82 */ /* 0x000fe20008000000 */
[----:B------:R-:W-:Y:S01]  /*c1c0*/  UMOV UR10, UR26 ;  /* 0x0000001a000a7c82 */ /* 0x000fe20008000000 */
[----:B------:R-:W-:Y:S01]  /*c1d0*/  LOP3.LUT R5, R5, R12, RZ, 0x3c, !PT ;  /* 0x0000000c05057212 */ /* 0x000fe200078e3cff */
[----:B------:R0:W-:Y:S01]  /*c1e0*/  UTMALDG.3D.MULTICAST [UR24], [UR14], UR31, desc[UR22] ;  /* 0x000016180e0073b4 */ /* 0x0001e2000801181f */
[----:B------:R0:W-:Y:S01]  /*c1f0*/  UTMALDG.3D.MULTICAST [UR16], [UR42], UR44, desc[UR22] ;  /* 0x000016102a0073b4 */ /* 0x0001e2000801182c */
[----:B------:R0:W-:Y:S02]  /*c200*/  UTMALDG.3D.MULTICAST [UR8], [UR42], UR44, desc[UR22] ;  /* 0x000016082a0073b4 */ /* 0x0001e4000801182c */
[----:B0-----:R-:W-:Y:S05]  /*c210*/  @P1 BRA `(.L_x_298) ;  /* 0xfffffffc00081947 */ /* 0x001fea000383ffff */
.L_x_295:
[----:B------:R-:W-:Y:S05]  /*c220*/  BSYNC B1 ;  /* 0x0000000000017941 */ /* 0x000fea0003800000 */
.L_x_294:
[----:B------:R-:W-:Y:S01]  /*c230*/  LOP3.LUT P1, RZ, R3, 0xff, RZ, 0xc0, !PT ;  /* 0x000000ff03ff7812 */ /* 0x000fe2000782c0ff */
[----:B------:R-:W-:Y:S01]  /*c240*/  IMAD.IADD R9, R8, 0x1, R9 ;  /* 0x0000000108097824 */ /* 0x000fe200078e0209 */
[----:B------:R-:W-:Y:S01]  /*c250*/  IADD3 R16, P2, R16, UR38, RZ ;  /* 0x0000002610107c10 */ /* 0x000fe2000ff5e0ff */
[----:B------:R-:W-:Y:S01]  /*c260*/  ULDC.64 UR8, c[0x0][0x650] ;  /* 0x0001940000087ab9 */ /* 0x000fe20000000a00 */
[----:B------:R-:W-:Y:S01]  /*c270*/  BSSY B1, `(.L_x_299) ;  /* 0x000006b000017945 */ /* 0x000fe20003800000 */
[----:B------:R-:W-:Y:S01]  /*c280*/  IMAD.MOV.U32 R12, RZ, RZ, -0x1 ;  /* 0xffffffffff0c7424 */ /* 0x000fe200078e00ff */
[----:B------:R-:W-:Y:S01]  /*c290*/  SHF.R.U32.HI R3, RZ, 0x1, R9 ;  /* 0x00000001ff037819 */ /* 0x000fe20000011609 */
[----:B------:R-:W-:Y:S01]  /*c2a0*/  IMAD.MOV.U32 R6, RZ, RZ, -0x1 ;  /* 0xffffffffff067424 */ /* 0x000fe200078e00ff */
[----:B------:R-:W-:Y:S02]  /*c2b0*/  ISETP.GT.U32.AND P0, PT, R9, 0x1, PT ;  /* 0x000000010900780c */ /* 0x000fe40003f04070 */
[----:B------:R-:W-:-:S02]  /*c2c0*/  LOP3.LUT R3, R3, 0x1, RZ, 0xc0, !PT ;  /* 0x0000000103037812 */ /* 0x000fc400078ec0ff */
[----:B------:R-:W-:Y:S01]  /*c2d0*/  ISETP.LT.U32.AND P0, PT, R8, 0x2, P0 ;  /* 0x000000020800780c */ /* 0x000fe20000701070 */
[----:B------:R-:W0:Y:S01]  /*c2e0*/  @P1 S2R R5, SR_CgaCtaId ;  /* 0x0000000000051919 */ /* 0x000e220000008800 */
[----:B------:R-:W-:Y:S02]  /*c2f0*/  @P1 MOV R4, 0x400 ;  /* 0x0000040000041802 */ /* 0x000fe40000000f00 */
[----:B------:R-:W-:Y:S02]  /*c300*/  IADD3.X R17, R17, UR29, RZ, P2, !PT ;  /* 0x0000001d11117c10 */ /* 0x000fe400097fe4ff */
[----:B------:R-:W-:Y:S02]  /*c310*/  ISETP.GE.U32.AND P2, PT, R16, UR8, PT ;  /* 0x0000000810007c0c */ /* 0x000fe4000bf46070 */
[----:B------:R-:W-:Y:S02]  /*c320*/  MOV R13, 0xffffffff ;  /* 0xffffffff000d7802 */ /* 0x000fe40000000f00 */
[----:B------:R-:W-:-:S02]  /*c330*/  LOP3.LUT R9, R9, 0x1, RZ, 0xc0, !PT ;  /* 0x0000000109097812 */ /* 0x000fc400078ec0ff */
[----:B0-----:R-:W-:-:S04]  /*c340*/  @P1 LEA R4, R5, R4, 0x18 ;  /* 0x0000000405041211 */ /* 0x001fc800078ec0ff */
[----:B------:R0:W-:Y:S01]  /*c350*/  @P1 SYNCS.ARRIVE.TRANS64.A1T0 RZ, [R4+URZ+0x38], RZ ;  /* 0x000038ff04ff19a7 */ /* 0x0001e2000810003f */
[----:B------:R-:W-:Y:S02]  /*c360*/  ISETP.NE.U32.AND P1, PT, R3, 0x1, PT ;  /* 0x000000010300780c */ /* 0x000fe40003f25070 */
[----:B------:R-:W-:Y:S02]  /*c370*/  SEL R3, RZ, 0x1, !P0 ;  /* 0x00000001ff037807 */ /* 0x000fe40004000000 */
[----:B------:R-:W-:Y:S02]  /*c380*/  ISETP.GE.U32.AND.EX P0, PT, R17, UR9, PT, P2 ;  /* 0x0000000911007c0c */ /* 0x000fe4000bf06120 */
[----:B------:R-:W-:-:S04]  /*c390*/  ISETP.GT.U32.AND P1, PT, R8, 0x1, !P1 ;  /* 0x000000010800780c */ /* 0x000fc80004f24070 */
[----:B0-----:R-:W-:-:S04]  /*c3a0*/  SEL R4, RZ, 0x1, !P1 ;  /* 0x00000001ff047807 */ /* 0x001fc80004800000 */
[--C-:B------:R-:W-:Y:S02]  /*c3b0*/  LOP3.LUT R10, R4, R10, R3.reuse, 0x96, !PT ;  /* 0x0000000a040a7212 */ /* 0x100fe400078e9603 */
[----:B------:R-:W-:Y:S02]  /*c3c0*/  PRMT R4, RZ, 0x7610, R4 ;  /* 0x00007610ff047816 */ /* 0x000fe40000000004 */
[----:B------:R-:W-:Y:S01]  /*c3d0*/  PRMT R3, RZ, 0x7610, R3 ;  /* 0x00007610ff037816 */ /* 0x000fe20000000003 */
[----:B------:R-:W-:Y:S06]  /*c3e0*/  @P0 BRA `(.L_x_300) ;  /* 0x00000004004c0947 */ /* 0x000fec0003800000 */
[----:B------:R-:W0:Y:S01]  /*c3f0*/  S2R R14, SR_CTAID.X ;  /* 0x00000000000e7919 */ /* 0x000e220000002500 */
[----:B------:R-:W-:Y:S01]  /*c400*/  ULDC.64 UR8, c[0x0][0x628] ;  /* 0x00018a0000087ab9 */ /* 0x000fe20000000a00 */
[----:B------:R-:W1:Y:S01]  /*c410*/  LDC R15, c[0x0][0x144] ;  /* 0x00005100ff0f7b82 */ /* 0x000e620000000800 */
[----:B------:R-:W-:Y:S01]  /*c420*/  ISETP.NE.U32.AND P0, PT, RZ, UR8, PT ;  /* 0x00000008ff007c0c */ /* 0x000fe2000bf05070 */
[----:B------:R-:W2:Y:S01]  /*c430*/  S2R R12, SR_CTAID.Y ;  /* 0x00000000000c7919 */ /* 0x000ea20000002600 */
[----:B------:R-:W-:Y:S01]  /*c440*/  ULDC UR10, c[0x0][0x150] ;  /* 0x00005400000a7ab9 */ /* 0x000fe20000000800 */
[----:B------:R-:W-:Y:S01]  /*c450*/  ULDC UR11, c[0x0][0x630] ;  /* 0x00018c00000b7ab9 */ /* 0x000fe20000000800 */
[----:B------:R-:W-:Y:S01]  /*c460*/  ISETP.NE.AND.EX P0, PT, RZ, UR9, PT, P0 ;  /* 0x00000009ff007c0c */ /* 0x000fe2000bf05300 */
[----:B------:R-:W-:Y:S01]  /*c470*/  IMAD.MOV.U32 R4, RZ, RZ, R16 ;  /* 0x000000ffff047224 */ /* 0x000fe200078e0010 */
[----:B0-----:R-:W-:-:S05]  /*c480*/  I2FP.F32.U32 R5, R14 ;  /* 0x0000000e00057245 */ /* 0x001fca0000201000 */
[----:B------:R-:W-:Y:S01]  /*c490*/  FMUL R20, R5, UR10 ;  /* 0x0000000a05147c20 */ /* 0x000fe20008400000 */
[----:B------:R-:W-:-:S05]  /*c4a0*/  IMAD.MOV.U32 R5, RZ, RZ, R17 ;  /* 0x000000ffff057224 */ /* 0x000fca00078e0011 */
[----:B--2---:R-:W-:Y:S05]  /*c4b0*/  @!P0 BRA `(.L_x_301) ;  /* 0x0000000000288947 */ /* 0x004fea0003800000 */
[----:B------:R-:W-:Y:S02]  /*c4c0*/  ULDC UR10, c[0x0][0x634] ;  /* 0x00018d00000a7ab9 */ /* 0x000fe40000000800 */
[----:B------:R-:W-:-:S05]  /*c4d0*/  IADD3 R5, P0, R16, UR10, RZ ;  /* 0x0000000a10057c10 */ /* 0x000fca000ff1e0ff */
[----:B------:R-:W-:-:S04]  /*c4e0*/  IMAD.X R13, RZ, RZ, R17, P0 ;  /* 0x000000ffff0d7224 */ /* 0x000fc800000e0611 */
[----:B------:R-:W-:-:S04]  /*c4f0*/  IMAD.WIDE.U32 R6, R13, UR8, RZ ;  /* 0x000000080d067c25 */ /* 0x000fc8000f8e00ff */
[----:B------:R-:W-:-:S04]  /*c500*/  IMAD.WIDE.U32 R6, P0, R5, UR9, R6 ;  /* 0x0000000905067c25 */ /* 0x000fc8000f800006 */
[----:B------:R-:W-:-:S04]  /*c510*/  IMAD.WIDE.U32 R4, R5, UR8, RZ ;  /* 0x0000000805047c25 */ /* 0x000fc8000f8e00ff */
[----:B------:R-:W-:Y:S01]  /*c520*/  IMAD.MOV.U32 R4, RZ, RZ, R7 ;  /* 0x000000ffff047224 */ /* 0x000fe200078e0007 */
[----:B------:R-:W-:Y:S01]  /*c530*/  IADD3 RZ, P1, R5, R6, RZ ;  /* 0x0000000605ff7210 */ /* 0x000fe20007f3e0ff */
[----:B------:R-:W-:-:S04]  /*c540*/  IMAD.X R5, RZ, RZ, RZ, P0 ;  /* 0x000000ffff057224 */ /* 0x000fc800000e06ff */
[----:B------:R-:W-:-:S08]  /*c550*/  IMAD.WIDE.U32.X R4, R13, UR9, R4, P1 ;  /* 0x000000090d047c25 */ /* 0x000fd000088e0404 */
.L_x_301:
[--C-:B------:R-:W-:Y:S01]  /*c560*/  SHF.R.U64 R13, R4, UR11, R5.reuse ;  /* 0x0000000b040d7c19 */ /* 0x100fe20008001205 */
[----:B------:R-:W0:Y:S01]  /*c570*/  F2I.U32.TRUNC.NTZ R20, R20 ;  /* 0x0000001400147305 */ /* 0x000e22000020f000 */
[----:B------:R-:W-:Y:S01]  /*c580*/  SHF.R.U32.HI R4, RZ, UR11, R5 ;  /* 0x0000000bff047c19 */ /* 0x000fe20008011605 */
[----:B------:R-:W-:Y:S01]  /*c590*/  ULDC.64 UR8, c[0x0][0x620] ;  /* 0x0001880000087ab9 */ /* 0x000fe20000000a00 */
[----:B------:R-:W-:Y:S01]  /*c5a0*/  IADD3 R7, P0, RZ, -R13, RZ ;  /* 0x8000000dff077210 */ /* 0x000fe20007f1e0ff */
[----:B------:R-:W-:Y:S01]  /*c5b0*/  ULDC.64 UR10, c[0x0][0x640] ;  /* 0x00019000000a7ab9 */ /* 0x000fe20000000a00 */
[----:B------:R-:W2:Y:S03]  /*c5c0*/  LDC R21, c[0x0][0x148] ;  /* 0x00005200ff157b82 */ /* 0x000ea60000000800 */
[----:B------:R-:W-:Y:S01]  /*c5d0*/  IMAD.X R4, RZ, RZ, ~R4, P0 ;  /* 0x000000ffff047224 */ /* 0x000fe200000e0e04 */
[----:B------:R-:W-:-:S03]  /*c5e0*/  ISETP.NE.U32.AND P0, PT, RZ, UR10, PT ;  /* 0x0000000aff007c0c */ /* 0x000fc6000bf05070 */
[----:B------:R-:W-:Y:S01]  /*c5f0*/  IMAD R6, R4, UR8, RZ ;  /* 0x0000000804067c24 */ /* 0x000fe2000f8e02ff */
[----:B------:R-:W-:Y:S01]  /*c600*/  ISETP.NE.AND.EX P0, PT, RZ, UR11, PT, P0 ;  /* 0x0000000bff007c0c */ /* 0x000fe2000bf05300 */
[----:B------:R-:W-:Y:S01]  /*c610*/  IMAD.WIDE.U32 R4, R7, UR8, R16 ;  /* 0x0000000807047c25 */ /* 0x000fe2000f8e0010 */
[----:B------:R-:W-:-:S03]  /*c620*/  ULDC UR8, c[0x0][0x618] ;  /* 0x0001860000087ab9 */ /* 0x000fc60000000800 */
[----:B------:R-:W-:Y:S01]  /*c630*/  IMAD R7, R7, UR9, R6 ;  /* 0x0000000907077c24 */ /* 0x000fe2000f8e0206 */
[----:B------:R-:W-:Y:S01]  /*c640*/  ULDC UR9, c[0x0][0x154] ;  /* 0x0000550000097ab9 */ /* 0x000fe20000000800 */
[----:B0-----:R-:W-:-:S03]  /*c650*/  IMAD.MOV R6, RZ, RZ, -R20 ;  /* 0x000000ffff067224 */ /* 0x001fc600078e0a14 */
[----:B------:R-:W-:Y:S01]  /*c660*/  IADD3 R5, R5, R7, RZ ;  /* 0x0000000705057210 */ /* 0x000fe20007ffe0ff */
[----:B-1----:R-:W-:Y:S01]  /*c670*/  IMAD R14, R15, R6, R14 ;  /* 0x000000060f0e7224 */ /* 0x002fe200078e020e */
[----:B------:R-:W-:Y:S02]  /*c680*/  I2FP.F32.U32 R6, R12 ;  /* 0x0000000c00067245 */ /* 0x000fe40000201000 */
[--C-:B------:R-:W-:Y:S02]  /*c690*/  SHF.R.U64 R15, R4, UR8, R5.reuse ;  /* 0x00000008040f7c19 */ /* 0x100fe40008001205 */
[----:B------:R-:W-:Y:S01]  /*c6a0*/  SHF.R.U32.HI R4, RZ, UR8, R5 ;  /* 0x00000008ff047c19 */ /* 0x000fe20008011605 */
[----:B------:R-:W-:Y:S01]  /*c6b0*/  FMUL R6, R6, UR9 ;  /* 0x0000000906067c20 */ /* 0x000fe20008400000 */
[----:B------:R-:W-:Y:S02]  /*c6c0*/  ULDC UR8, c[0x0][0x608] ;  /* 0x0001820000087ab9 */ /* 0x000fe40000000800 */
[--C-:B------:R-:W-:Y:S01]  /*c6d0*/  SHF.R.U64 R22, R15, UR8, R4.reuse ;  /* 0x000000080f167c19 */ /* 0x100fe20008001204 */
[----:B------:R0:W1:Y:S01]  /*c6e0*/  F2I.U32.TRUNC.NTZ R24, R6 ;  /* 0x0000000600187305 */ /* 0x000062000020f000 */
[----:B------:R-:W-:Y:S01]  /*c6f0*/  SHF.R.U32.HI R5, RZ, UR8, R4 ;  /* 0x00000008ff057c19 */ /* 0x000fe20008011604 */
[----:B------:R-:W-:-:S03]  /*c700*/  ULDC UR8, c[0x0][0x658] ;  /* 0x0001960000087ab9 */ /* 0x000fc60000000800 */
[--C-:B------:R-:W-:Y:S02]  /*c710*/  SHF.R.U64 R20, R22, UR8, R5.reuse ;  /* 0x0000000816147c19 */ /* 0x100fe40008001205 */
[----:B------:R-:W-:-:S03]  /*c720*/  SHF.R.U32.HI R23, RZ, UR8, R5 ;  /* 0x00000008ff177c19 */ /* 0x000fc60008011605 */
[----:B------:R-:W-:Y:S02]  /*c730*/  IMAD.MOV.U32 R4, RZ, RZ, R20 ;  /* 0x000000ffff047224 */ /* 0x000fe400078e0014 */
[----:B------:R-:W-:Y:S01]  /*c740*/  IMAD.MOV.U32 R5, RZ, RZ, R23 ;  /* 0x000000ffff057224 */ /* 0x000fe200078e0017 */
[----:B0-----:R-:W-:Y:S06]  /*c750*/  @!P0 BRA `(.L_x_302) ;  /* 0x0000000000288947 */ /* 0x001fec0003800000 */
        /* <DEDUP_REMOVED lines=10> */
.L_x_302:
[----:B------:R-:W-:Y:S01]  /*c800*/  ISETP.NE.AND P0, PT, R2, 0x1, PT ;  /* 0x000000010200780c */ /* 0x000fe20003f05270 */
[----:B------:R-:W-:Y:S01]  /*c810*/  ULDC UR8, c[0x0][0x648] ;  /* 0x0001920000087ab9 */ /* 0x000fe20000000800 */
[----:B------:R-:W-:Y:S01]  /*c820*/  LOP3.LUT R22, R22, UR13, RZ, 0xc0, !PT ;  /* 0x0000000d16167c12 */ /* 0x000fe2000f8ec0ff */
[----:B-1----:R-:W-:Y:S01]  /*c830*/  IMAD.MOV R24, RZ, RZ, -R24 ;  /* 0x000000ffff187224 */ /* 0x002fe200078e0a18 */
[----:B------:R-:W-:Y:S01]  /*c840*/  SHF.R.U64 R5, R4, UR8, R5 ;  /* 0x0000000804057c19 */ /* 0x000fe20008001205 */
[----:B------:R-:W-:Y:S01]  /*c850*/  ULDC UR8, c[0x0][0x638] ;  /* 0x00018e0000087ab9 */ /* 0x000fe20000000800 */
[----:B------:R-:W-:Y:S01]  /*c860*/  LOP3.LUT R15, R15, UR4, RZ, 0xc0, !PT ;  /* 0x000000040f0f7c12 */ /* 0x000fe2000f8ec0ff */
[----:B------:R-:W-:Y:S01]  /*c870*/  ULDC UR9, c[0x0][0x610] ;  /* 0x0001840000097ab9 */ /* 0x000fe20000000800 */
[----:B------:R-:W-:Y:S01]  /*c880*/  MOV R4, 0x1 ;  /* 0x0000000100047802 */ /* 0x000fe20000000f00 */
[----:B------:R-:W-:Y:S02]  /*c890*/  IMAD.MOV R7, RZ, RZ, -R5 ;  /* 0x000000ffff077224 */ /* 0x000fe400078e0a05 */
[----:B------:R-:W-:-:S02]  /*c8a0*/  IMAD R5, R5, UR5, R22 ;  /* 0x0000000505057c24 */ /* 0x000fc4000f8e0216 */
[----:B--2---:R-:W-:Y:S02]  /*c8b0*/  @P0 IMAD R14, R21, R24, R12 ;  /* 0x00000018150e0224 */ /* 0x004fe400078e020c */
[----:B------:R-:W-:Y:S01]  /*c8c0*/  IMAD R20, R7, UR8, R20 ;  /* 0x0000000807147c24 */ /* 0x000fe2000f8e0214 */
[----:B------:R-:W-:Y:S01]  /*c8d0*/  ULDC UR8, c[0x0][0x600] ;  /* 0x0001800000087ab9 */ /* 0x000fe20000000800 */
[----:B------:R-:W-:Y:S02]  /*c8e0*/  IMAD R14, R5, UR9, R14 ;  /* 0x00000009050e7c24 */ /* 0x000fe4000f8e020e */
[----:B------:R-:W-:-:S05]  /*c8f0*/  IMAD R5, R20, UR8, R15 ;  /* 0x0000000814057c24 */ /* 0x000fca000f8e020f */
[----:B------:R-:W-:Y:S02]  /*c900*/  SEL R6, R5, R14, !P0 ;  /* 0x0000000e05067207 */ /* 0x000fe40004000000 */
[----:B------:R-:W-:-:S07]  /*c910*/  SEL R12, R14, R5, !P0 ;  /* 0x000000050e0c7207 */ /* 0x000fce0004000000 */
.L_x_300:
[----:B------:R-:W-:Y:S05]  /*c920*/  BSYNC B1 ;  /* 0x0000000000017941 */ /* 0x000fea0003800000 */
.L_x_299:
[----:B------:R-:W-:-:S13]  /*c930*/  LOP3.LUT P0, RZ, R4, 0xff, RZ, 0xc0, !PT ;  /* 0x000000ff04ff7812 */ /* 0x000fda000780c0ff */
[----:B------:R-:W-:Y:S05]  /*c940*/  @P0 BRA `(.L_x_303) ;  /* 0xfffffff400040947 */ /* 0x000fea000383ffff */
[----:B------:R-:W-:Y:S05]  /*c950*/  BSYNC B0 ;  /* 0x0000000000007941 */ /* 0x000fea0003800000 */
.L_x_292:
[----:B------:R-:W-:-:S03]  /*c960*/  UMOV UR8, 0xffffffff ;  /* 0xffffffff00087882 */ /* 0x000fc60000000000 */
[----:B------:R-:W-:Y:S05]  /*c970*/  BRA.DIV UR8, `(.L_x_304) ;  /* 0x0000000208cc7947 */ /* 0x000fea000b800000 */
[----:B------:R-:W-:-:S13]  /*c980*/  ELECT P6, URZ, PT ;  /* 0x00000000003f782f */ /* 0x000fda00038c0000 */
.L_x_316:
[----:B------:R-:W-:Y:S04]  /*c990*/  BSSY B0, `(.L_x_305) ;  /* 0x0000019000007945 */ /* 0x000fe80003800000 */
[----:B------:R-:W-:Y:S05]  /*c9a0*/  @!P6 BRA `(.L_x_306) ;  /* 0x00000000005ce947 */ /* 0x000fea0003800000 */
[----:B------:R-:W-:-:S04]  /*c9b0*/  LOP3.LUT R19, R19, 0x2, RZ, 0xfc, !PT ;  /* 0x0000000213137812 */ /* 0x000fc800078efcff */
[----:B------:R-:W-:-:S13]  /*c9c0*/  ISETP.NE.AND P0, PT, R19, 0x3, PT ;  /* 0x000000031300780c */ /* 0x000fda0003f05270 */
[----:B------:R-:W-:Y:S05]  /*c9d0*/  @!P0 BRA `(.L_x_307) ;  /* 0x0000000000048947 */ /* 0x000fea0003800000 */
[----:B------:R-:W-:Y:S01]  /*c9e0*/  BPT.TRAP 0x1 ;  /* 0x000000040000795c */ /* 0x000fe20000300000 */
.L_x_307:
[----:B------:R-:W0:Y:S01]  /*c9f0*/  S2R R3, SR_CgaCtaId ;  /* 0x0000000000037919 */ /* 0x000e220000008800 */
[----:B------:R-:W-:Y:S02]  /*ca00*/  MOV R0, 0x400 ;  /* 0x0000040000007802 */ /* 0x000fe40000000f00 */
[----:B------:R-:W-:Y:S02]  /*ca10*/  SHF.L.U32 R2, R10, 0x1f, RZ ;  /* 0x0000001f0a027819 */ /* 0x000fe400000006ff */
[----:B0-----:R-:W-:-:S05]  /*ca20*/  LEA R0, R3, R0, 0x18 ;  /* 0x0000000003007211 */ /* 0x001fca00078ec0ff */
[----:B------:R-:W-:-:S04]  /*ca30*/  VIADD R0, R0, 0x10 ;  /* 0x0000001000007836 */ /* 0x000fc80000000000 */
[C---:B------:R-:W-:Y:S02]  /*ca40*/  IMAD R5, R9.reuse, 0x8, R0 ;  /* 0x0000000809057824 */ /* 0x040fe400078e0200 */
[----:B------:R-:W-:Y:S02]  /*ca50*/  VIADD R9, R9, 0x1 ;  /* 0x0000000109097836 */ /* 0x000fe40000000000 */
[----:B------:R-:W0:Y:S03]  /*ca60*/  SYNCS.PHASECHK.TRANS64.TRYWAIT P0, [R5+URZ], R2 ;  /* 0x00000002050075a7 */ /* 0x000e26000800017f */
[----:B------:R-:W-:-:S04]  /*ca70*/  ISETP.NE.AND P1, PT, R9, 0x2, PT ;  /* 0x000000020900780c */ /* 0x000fc80003f25270 */
[----:B------:R-:W-:Y:S02]  /*ca80*/  SEL R3, RZ, 0x1, P1 ;  /* 0x00000001ff037807 */ /* 0x000fe40000800000 */
[----:B------:R-:W-:Y:S02]  /*ca90*/  SEL R9, R9, RZ, P1 ;  /* 0x000000ff09097207 */ /* 0x000fe40000800000 */
[----:B------:R-:W-:Y:S01]  /*caa0*/  LOP3.LUT R3, R10, R3, RZ, 0x3c, !PT ;  /* 0x000000030a037212 */ /* 0x000fe200078e3cff */
[----:B0-----:R-:W-:Y:S06]  /*cab0*/  @!P0 BRA `(.L_x_308) ;  /* 0x00000000009c8947 */ /* 0x001fec0003800000 */
.L_x_317:
[----:B------:R-:W-:Y:S01]  /*cac0*/  IMAD R9, R9, 0x8, R0 ;  /* 0x0000000809097824 */ /* 0x000fe200078e0200 */
[----:B------:R-:W-:-:S07]  /*cad0*/  SHF.L.U32 R0, R3, 0x1f, RZ ;  /* 0x0000001f03007819 */ /* 0x000fce00000006ff */
.L_x_309:
[----:B-1----:R1:W2:Y:S02]  /*cae0*/  SYNCS.PHASECHK.TRANS64.TRYWAIT P0, [R9+URZ], R0 ;  /* 0x00000000090075a7 */ /* 0x0022a4000800017f */
[----:B--2---:R-:W-:Y:S05]  /*caf0*/  @!P0 NANOSLEEP.SYNCS 0x989680 ;  /* 0x009896800000895d */ /* 0x004fea0003900000 */
[----:B------:R-:W2:Y:S02]  /*cb00*/  @!P0 SYNCS.PHASECHK.TRANS64 P0, [R9+URZ], R0 ;  /* 0x00000000090085a7 */ /* 0x000ea4000800007f */
[----:B--2---:R-:W-:Y:S05]  /*cb10*/  @!P0 BRA `(.L_x_309) ;  /* 0xfffffffc00f08947 */ /* 0x004fea000383ffff */
.L_x_306:
[----:B------:R-:W-:Y:S05]  /*cb20*/  BSYNC B0 ;  /* 0x0000000000007941 */ /* 0x000fea0003800000 */
.L_x_305:
[----:B------:R-:W-:Y:S05]  /*cb30*/  EXIT ;  /* 0x000000000000794d */ /* 0x000fea0003800000 */
.L_x_21:
[----:B----4-:R4:W0:Y:S02]  /*cb40*/  SYNCS.PHASECHK.TRANS64.TRYWAIT P1, [R3+URZ], R0 ;  /* 0x00000000030075a7 */ /* 0x010824000802017f */
[----:B0-----:R-:W-:Y:S05]  /*cb50*/  @!P1 NANOSLEEP.SYNCS 0x989680 ;  /* 0x009896800000995d */ /* 0x001fea0003900000 */
[----:B------:R-:W0:Y:S02]  /*cb60*/  @!P1 SYNCS.PHASECHK.TRANS64 P1, [R3+URZ], R0 ;  /* 0x00000000030095a7 */ /* 0x000e24000802007f */
[----:B0-----:R-:W-:Y:S05]  /*cb70*/  @!P1 BRA `(.L_x_21) ;  /* 0xfffffffc00f09947 */ /* 0x001fea000383ffff */
[----:B------:R-:W-:Y:S05]  /*cb80*/  BRA `(.L_x_20) ;  /* 0xffffff4800547947 */ /* 0x000fea000383ffff */
.L_x_26:
[----:B-1----:R1:W3:Y:S02]  /*cb90*/  SYNCS.PHASECHK.TRANS64.TRYWAIT P1, [R5+URZ], R4 ;  /* 0x00000004050075a7 */ /* 0x0022e4000802017f */
[----:B---3--:R-:W-:Y:S05]  /*cba0*/  @!P1 NANOSLEEP.SYNCS 0x989680 ;  /* 0x009896800000995d */ /* 0x008fea0003900000 */
[----:B------:R-:W3:Y:S02]  /*cbb0*/  @!P1 SYNCS.PHASECHK.TRANS64 P1, [R5+URZ], R4 ;  /* 0x00000004050095a7 */ /* 0x000ee4000802007f */
[----:B---3--:R-:W-:Y:S05]  /*cbc0*/  @!P1 BRA `(.L_x_26) ;  /* 0xfffffffc00f09947 */ /* 0x008fea000383ffff */
[----:B------:R-:W-:Y:S05]  /*cbd0*/  BRA `(.L_x_25) ;  /* 0xffffff5000587947 */ /* 0x000fea000383ffff */
.L_x_293:
[----:B------:R-:W-:Y:S01]  /*cbe0*/  BSSY B1, `(.L_x_310) ;  /* 0x0000006000017945 */ /* 0x000fe20003800000 */
[----:B------:R-:W-:-:S07]  /*cbf0*/  IMAD.MOV.U32 R15, RZ, RZ, -0x1 ;  /* 0xffffffffff0f7424 */ /* 0x000fce00078e00ff */
[----:B------:R-:W-:Y:S05]  /*cc00*/  WARPSYNC.COLLECTIVE R15, `(.L_x_311) ;  /* 0x000000000f0c7348 */ /* 0x000fea0003c00000 */
[----:B------:R-:W-:Y:S02]  /*cc10*/  ELECT P6, UR62, PT ;  /* 0x00000000003e782f */ /* 0x000fe400038c0000 */
[----:B------:R-:W-:Y:S01]  /*cc20*/  MOV R14, UR62 ;  /* 0x0000003e000e7c02 */ /* 0x000fe20008000f00 */
[----:B------:R-:W-:Y:S10]  /*cc30*/  ENDCOLLECTIVE ;  /* 0x000000000000791b */ /* 0x000ff40003800000 */
.L_x_311:
[----:B------:R-:W-:Y:S05]  /*cc40*/  BSYNC B1 ;  /* 0x0000000000017941 */ /* 0x000fea0003800000 */
.L_x_310:
[----:B------:R-:W-:Y:S05]  /*cc50*/  BRA `(.L_x_312) ;  /* 0xfffffff0004c7947 */ /* 0x000fea000383ffff */
.L_x_296:
[----:B-1----:R1:W2:Y:S02]  /*cc60*/  SYNCS.PHASECHK.TRANS64.TRYWAIT P0, [R20+URZ+0x10], R7 ;  /* 0x00001007140075a7 */ /* 0x0022a4000800017f */
[----:B--2---:R-:W-:Y:S05]  /*cc70*/  @!P0 NANOSLEEP.SYNCS 0x989680 ;  /* 0x009896800000895d */ /* 0x004fea0003900000 */
[----:B------:R-:W2:Y:S02]  /*cc80*/  @!P0 SYNCS.PHASECHK.TRANS64 P0, [R20+URZ+0x10], R7 ;  /* 0x00001007140085a7 */ /* 0x000ea4000800007f */
[----:B--2---:R-:W-:Y:S05]  /*cc90*/  @!P0 BRA `(.L_x_296) ;  /* 0xfffffffc00f08947 */ /* 0x004fea000383ffff */
[----:B------:R-:W-:Y:S05]  /*cca0*/  BRA `(.L_x_313) ;  /* 0xfffffff000887947 */ /* 0x000fea000383ffff */
.L_x_304:
[----:B------:R-:W-:Y:S01]  /*ccb0*/  BSSY B0, `(.L_x_314) ;  /* 0x0000006000007945 */ /* 0x000fe20003800000 */
[----:B------:R-:W-:-:S07]  /*ccc0*/  IMAD.MOV.U32 R15, RZ, RZ, -0x1 ;  /* 0xffffffffff0f7424 */ /* 0x000fce00078e00ff */
[----:B------:R-:W-:Y:S05]  /*ccd0*/  WARPSYNC.COLLECTIVE R15, `(.L_x_315) ;  /* 0x000000000f0c7348 */ /* 0x000fea0003c00000 */
[----:B------:R-:W-:Y:S02]  /*cce0*/  ELECT P6, UR62, PT ;  /* 0x00000000003e782f */ /* 0x000fe400038c0000 */
[----:B------:R-:W-:Y:S01]  /*ccf0*/  MOV R14, UR62 ;  /* 0x0000003e000e7c02 */ /* 0x000fe20008000f00 */
[----:B------:R-:W-:Y:S10]  /*cd00*/  ENDCOLLECTIVE ;  /* 0x000000000000791b */ /* 0x000ff40003800000 */
.L_x_315:
[----:B------:R-:W-:Y:S05]  /*cd10*/  BSYNC B0 ;  /* 0x0000000000007941 */ /* 0x000fea0003800000 */
.L_x_314:
[----:B------:R-:W-:Y:S05]  /*cd20*/  BRA `(.L_x_316) ;  /* 0xfffffffc00187947 */ /* 0x000fea000383ffff */
.L_x_308:
[----:B0-----:R0:W1:Y:S02]  /*cd30*/  SYNCS.PHASECHK.TRANS64.TRYWAIT P0, [R5+URZ], R2 ;  /* 0x00000002050075a7 */ /* 0x001064000800017f */
[----:B-1----:R-:W-:Y:S05]  /*cd40*/  @!P0 NANOSLEEP.SYNCS 0x989680 ;  /* 0x009896800000895d */ /* 0x002fea0003900000 */
[----:B------:R-:W1:Y:S02]  /*cd50*/  @!P0 SYNCS.PHASECHK.TRANS64 P0, [R5+URZ], R2 ;  /* 0x00000002050085a7 */ /* 0x000e64000800007f */
[----:B-1----:R-:W-:Y:S05]  /*cd60*/  @!P0 BRA `(.L_x_308) ;  /* 0xfffffffc00f08947 */ /* 0x002fea000383ffff */
[----:B------:R-:W-:Y:S05]  /*cd70*/  BRA `(.L_x_317) ;  /* 0xfffffffc00507947 */ /* 0x000fea000383ffff */
.L_x_318:
[----:B------:R-:W-:-:S00]  /*cd80*/  BRA `(.L_x_318) ;  /* 0xfffffffc00fc7947 */ /* 0x000fc0000383ffff */
[----:B------:R-:W-:-:S00]  /*cd90*/  NOP ;  /* 0x0000000000007918 */ /* 0x000fc00000000000 */
        /* <DEDUP_REMOVED lines=14> */
.L_x_319:


//--------------------- .nv.global.init           --------------------------
	.section	.nv.global.init,"aw",@progbits
.nv.global.init:
	.type		$str$22,@object
	.size		$str$22,($str$23 - $str$22)
$str$22:
        /*0000*/ 	.byte	0x6b, 0x5f, 0x74, 0x69, 0x6c, 0x65, 0x5f, 0x63, 0x6f, 0x75, 0x6e, 0x74, 0x20, 0x3e, 0x3d, 0x20
        /*0010*/ 	.byte	0x31, 0x00
	.type		$str$23,@object
	.size		$str$23,(__unnamed_1 - $str$23)
$str$23:
        /*0012*/ 	.byte	0x2f, 0x74, 0x6d, 0x70, 0x2f, 0x63, 0x75, 0x74, 0x6c, 0x61, 0x73, 0x73, 0x5f, 0x73, 0x77, 0x65
        /*0022*/ 	.byte	0x65, 0x70, 0x5f, 0x73, 0x72, 0x63, 0x2f, 0x69, 0x6e, 0x63, 0x6c, 0x75, 0x64, 0x65, 0x2f, 0x63
        /*0032*/ 	.byte	0x75, 0x74, 0x6c, 0x61, 0x73, 0x73, 0x2f, 0x67, 0x65, 0x6d, 0x6d, 0x2f, 0x63, 0x6f, 0x6c, 0x6c
        /*0042*/ 	.byte	0x65, 0x63, 0x74, 0x69, 0x76, 0x65, 0x2f, 0x73, 0x6d, 0x39, 0x30, 0x5f, 0x6d, 0x6d, 0x61, 0x5f
        /*0052*/ 	.byte	0x74, 0x6d, 0x61, 0x5f, 0x67, 0x6d, 0x6d, 0x61, 0x5f, 0x73, 0x73, 0x5f, 0x77, 0x61, 0x72, 0x70
        /*0062*/ 	.byte	0x73, 0x70, 0x65, 0x63, 0x69, 0x61, 0x6c, 0x69, 0x7a, 0x65, 0x64, 0x2e, 0x68, 0x70, 0x70, 0x00
	.type		__unnamed_1,@object
	.size		__unnamed_1,(.L_0 - __unnamed_1)
__unnamed_1:
        /*0072*/ 	.byte	0x76, 0x6f, 0x69, 0x64, 0x20, 0x63, 0x75, 0x74, 0x6c, 0x61, 0x73, 0x73, 0x3a, 0x3a, 0x67, 0x65
        /* <DEDUP_REMOVED lines=181> */
        /*0bd2*/ 	.byte	0x5d, 0x00
.L_0:


//--------------------- .nv.shared._ZN7cutlass13device_kernelINS_4gemm6kernel13GemmUniversalIN4cute5tupleIJiiiiEEENS1_10collective13CollectiveMmaINS1_34MainloopSm90TmaGmmaWarpSpecializedILi2ENS5_IJNS4_1CILi2EEENSA_ILi4EEENSA_ILi1EEEEEENS1_35KernelTmaWarpSpecializedCooperativeEEENS5_IJNSA_ILi256EEENSA_ILi128EEESI_EEENS_6half_tENS5_IJlSD_lEEESK_SL_NS4_8TiledMMAINS4_8MMA_AtomIJNS4_4SM904GMMA26MMA_64x128x16_F32F16F16_SSILNSP_5MajorE0ELSR_0ELNSP_7ScaleInE1ELSS_1EEEEEENS4_6LayoutINS5_IJSB_SD_SD_EEENS5_IJSD_NSA_ILi0EEESX_EEEEENS5_IJNS4_10UnderscoreES10_S10_EEEEENS4_23SM90_TMA_LOAD_MULTICASTENS4_14ComposedLayoutINS4_7SwizzleILi3ELi4ELi3EEENS4_18smem_ptr_flag_bitsILi16EEENSV_INS5_IJNSA_ILi8EEENSA_ILi64EEEEEENS5_IJS1A_SD_EEEEEEEvNS4_8identityES13_S1E_vS1F_EENS_8epilogue10collective6detail29Sm90TmaWarpSpecializedAdapterINS1I_15DefaultEpilogueISK_SL_SL_NS1H_6thread17LinearCombinationISK_Li1EffLNS1M_9ScaleType4KindE0ELNS_15FloatRoundStyleE2ESK_EENS1_15EpilogueDefaultEEEEEvvEEEEvNT_6ParamsE --------------------------
	.section	.nv.shared._ZN7cutlass13device_kernelINS_4gemm6kernel13GemmUniversalIN4cute5tupleIJiiiiEEENS1_10collective13CollectiveMmaINS1_34MainloopSm90TmaGmmaWarpSpecializedILi2ENS5_IJNS4_1CILi2EEENSA_ILi4EEENSA_ILi1EEEEEENS1_35KernelTmaWarpSpecializedCooperativeEEENS5_IJNSA_ILi256EEENSA_ILi128EEESI_EEENS_6half_tENS5_IJlSD_lEEESK_SL_NS4_8TiledMMAINS4_8MMA_AtomIJNS4_4SM904GMMA26MMA_64x128x16_F32F16F16_SSILNSP_5MajorE0ELSR_0ELNSP_7ScaleInE1ELSS_1EEEEEENS4_6LayoutINS5_IJSB_SD_SD_EEENS5_IJSD_NSA_ILi0EEESX_EEEEENS5_IJNS4_10UnderscoreES10_S10_EEEEENS4_23SM90_TMA_LOAD_MULTICASTENS4_14ComposedLayoutINS4_7SwizzleILi3ELi4ELi3EEENS4_18smem_ptr_flag_bitsILi16EEENSV_INS5_IJNSA_ILi8EEENSA_ILi64EEEEEENS5_IJS1A_SD_EEEEEEEvNS4_8identityES13_S1E_vS1F_EENS_8epilogue10collective6detail29Sm90TmaWarpSpecializedAdapterINS1I_15DefaultEpilogueISK_SL_SL_NS1H_6thread17LinearCombinationISK_Li1EffLNS1M_9ScaleType4KindE0ELNS_15FloatRoundStyleE2ESK_EENS1_15EpilogueDefaultEEEEEvvEEEEvNT_6ParamsE,"aw",@nobits
	.sectionflags	@""
	.align	16
	.zero		1024


//--------------------- .nv.shared.reserved.0     --------------------------
	.section	.nv.shared.reserved.0,"aw",@nobits
	.weak		__nv_reservedSMEM_offset_0_alias
	.size		__nv_reservedSMEM_offset_0_alias, 0, 0
	.other		__nv_reservedSMEM_offset_0_alias,@"STO_CUDA_RESERVED_SHARED STV_DEFAULT"
__nv_reservedSMEM_offset_0_alias:
	.zero		0


//--------------------- .nv.global                --------------------------
	.section	.nv.global,"aw",@nobits
.nv.global:
	.type		_ZN40_INTERNAL_ee38b48f_4_k_cu_11b08e23_223204cute1_E,@object
	.size		_ZN40_INTERNAL_ee38b48f_4_k_cu_11b08e23_223204cute1_E,(_ZN40_INTERNAL_ee38b48f_4_k_cu_11b08e23_223204cuda3std3__45__cpo6cbeginE - _ZN40_INTERNAL_ee38b48f_4_k_cu_11b08e23_223204cute1_E)
_ZN40_INTERNAL_ee38b48f_4_k_cu_11b08e23_223204cute1_E:
	.zero		1
	.type		_ZN40_INTERNAL_ee38b48f_4_k_cu_11b08e23_223204cuda3std3__45__cpo6cbeginE,@object
	.size		_ZN40_INTERNAL_ee38b48f_4_k_cu_11b08e23_223204cuda3std3__45__cpo6cbeginE,(_ZN40_INTERNAL_ee38b48f_4_k_cu_11b08e23_223204cuda3std3__48in_placeE - _ZN40_INTERNAL_ee38b48f_4_k_cu_11b08e23_223204cuda3std3__45__cpo6cbeginE)
_ZN40_INTERNAL_ee38b48f_4_k_cu_11b08e23_223204cuda3std3__45__cpo6cbeginE:
	.zero		1
	.type		_ZN40_INTERNAL_ee38b48f_4_k_cu_11b08e23_223204cuda3std3__48in_placeE,@object
	.size		_ZN40_INTERNAL_ee38b48f_4_k_cu_11b08e23_223204cuda3std3__48in_placeE,(_ZN40_INTERNAL_ee38b48f_4_k_cu_11b08e23_223204cuda3std6ranges3__45__cpo9iter_moveE - _ZN40_INTERNAL_ee38b48f_4_k_cu_11b08e23_223204cuda3std3__48in_placeE)
_ZN40_INTERNAL_ee38b48f_4_k_cu_11b08e23_223204cuda3std3__48in_placeE:
	.zero		1
	.type		_ZN40_INTERNAL_ee38b48f_4_k_cu_11b08e23_223204cuda3std6ranges3__45__cpo9iter_moveE,@object
	.size		_ZN40_INTERNAL_ee38b48f_4_k_cu_11b08e23_223204cuda3std6ranges3__45__cpo9iter_moveE,(_ZN40_INTERNAL_ee38b48f_4_k_cu_11b08e23_223204cuda3std3__45__cpo5beginE - _ZN40_INTERNAL_ee38b48f_4_k_cu_11b08e23_223204cuda3std6ranges3__45__cpo9iter_moveE)
_ZN40_INTERNAL_ee38b48f_4_k_cu_11b08e23_223204cuda3std6ranges3__45__cpo9iter_moveE:
	.zero		1
	.type		_ZN40_INTERNAL_ee38b48f_4_k_cu_11b08e23_223204cuda3std3__45__cpo5beginE,@object
	.size		_ZN40_INTERNAL_ee38b48f_4_k_cu_11b08e23_223204cuda3std3__45__cpo5beginE,(_ZN40_INTERNAL_ee38b48f_4_k_cu_11b08e23_223204cuda3std3__442_GLOBAL__N__ee38b48f_4_k_cu_11b08e23_223206ignoreE - _ZN40_INTERNAL_ee38b48f_4_k_cu_11b08e23_223204cuda3std3__45__cpo5beginE)
_ZN40_INTERNAL_ee38b48f_4_k_cu_11b08e23_223204cuda3std3__45__cpo5beginE:
	.zero		1
	.type		_ZN40_INTERNAL_ee38b48f_4_k_cu_11b08e23_223204cuda3std3__442_GLOBAL__N__ee38b48f_4_k_cu_11b08e23_223206ignoreE,@object
	.size		_ZN40_INTERNAL_ee38b48f_4_k_cu_11b08e23_223204cuda3std3__442_GLOBAL__N__ee38b48f_4_k_cu_11b08e23_223206ignoreE,(_ZN40_INTERNAL_ee38b48f_4_k_cu_11b08e23_223204cute7productE - _ZN40_INTERNAL_ee38b48f_4_k_cu_11b08e23_223204cuda3std3__442_GLOBAL__N__ee38b48f_4_k_cu_11b08e23_223206ignoreE)
_ZN40_INTERNAL_ee38b48f_4_k_cu_11b08e23_223204cuda3std3__442_GLOBAL__N__ee38b48f_4_k_cu_11b08e23_223206ignoreE:
	.zero		1
	.type		_ZN40_INTERNAL_ee38b48f_4_k_cu_11b08e23_223204cute7productE,@object
	.size		_ZN40_INTERNAL_ee38b48f_4_k_cu_11b08e23_223204cute7productE,(_ZN40_INTERNAL_ee38b48f_4_k_cu_11b08e23_223204cuda3std3__45__cpo3endE - _ZN40_INTERNAL_ee38b48f_4_k_cu_11b08e23_223204cute7productE)
_ZN40_INTERNAL_ee38b48f_4_k_cu_11b08e23_223204cute7productE:
	.zero		1
	.type		_ZN40_INTERNAL_ee38b48f_4_k_cu_11b08e23_223204cuda3std3__45__cpo3endE,@object
	.size		_ZN40_INTERNAL_ee38b48f_4_k_cu_11b08e23_223204cuda3std3__45__cpo3endE,(_ZN40_INTERNAL_ee38b48f_4_k_cu_11b08e23_223204cuda3std3__419piecewise_constructE - _ZN40_INTERNAL_ee38b48f_4_k_cu_11b08e23_223204cuda3std3__45__cpo3endE)
_ZN40_INTERNAL_ee38b48f_4_k_cu_11b08e23_223204cuda3std3__45__cpo3endE:
	.zero		1
	.type		_ZN40_INTERNAL_ee38b48f_4_k_cu_11b08e23_223204cuda3std3__419piecewise_constructE,@object
	.size		_ZN40_INTERNAL_ee38b48f_4_k_cu_11b08e23_223204cuda3std3__419piecewise_constructE,(_ZN40_INTERNAL_ee38b48f_4_k_cu_11b08e23_223204cuda3std3__45__cpo4cendE - _ZN40_INTERNAL_ee38b48f_4_k_cu_11b08e23_223204cuda3std3__419piecewise_constructE)
_ZN40_INTERNAL_ee38b48f_4_k_cu_11b08e23_223204cuda3std3__419piecewise_constructE:
	.zero		1
	.type		_ZN40_INTERNAL_ee38b48f_4_k_cu_11b08e23_223204cuda3std3__45__cpo4cendE,@object
	.size		_ZN40_INTERNAL_ee38b48f_4_k_cu_11b08e23_223204cuda3std3__45__cpo4cendE,(_ZN40_INTERNAL_ee38b48f_4_k_cu_11b08e23_223204cuda3std6ranges3__45__cpo4swapE - _ZN40_INTERNAL_ee38b48f_4_k_cu_11b08e23_223204cuda3std3__45__cpo4cendE)
_ZN40_INTERNAL_ee38b48f_4_k_cu_11b08e23_223204cuda3std3__45__cpo4cendE:
	.zero		1
	.type		_ZN40_INTERNAL_ee38b48f_4_k_cu_11b08e23_223204cuda3std6ranges3__45__cpo4swapE,@object
	.size		_ZN40_INTERNAL_ee38b48f_4_k_cu_11b08e23_223204cuda3std6ranges3__45__cpo4swapE,(.L_8 - _ZN40_INTERNAL_ee38b48f_4_k_cu_11b08e23_223204cuda3std6ranges3__45__cpo4swapE)
_ZN40_INTERNAL_ee38b48f_4_k_cu_11b08e23_223204cuda3std6ranges3__45__cpo4swapE:
	.zero		1
.L_8:


//--------------------- .nv.constant0._ZN7cutlass13device_kernelINS_4gemm6kernel13GemmUniversalIN4cute5tupleIJiiiiEEENS1_10collective13CollectiveMmaINS1_34MainloopSm90TmaGmmaWarpSpecializedILi2ENS5_IJNS4_1CILi2EEENSA_ILi4EEENSA_ILi1EEEEEENS1_35KernelTmaWarpSpecializedCooperativeEEENS5_IJNSA_ILi256EEENSA_ILi128EEESI_EEENS_6half_tENS5_IJlSD_lEEESK_SL_NS4_8TiledMMAINS4_8MMA_AtomIJNS4_4SM904GMMA26MMA_64x128x16_F32F16F16_SSILNSP_5MajorE0ELSR_0ELNSP_7ScaleInE1ELSS_1EEEEEENS4_6LayoutINS5_IJSB_SD_SD_EEENS5_IJSD_NSA_ILi0EEESX_EEEEENS5_IJNS4_10UnderscoreES10_S10_EEEEENS4_23SM90_TMA_LOAD_MULTICASTENS4_14ComposedLayoutINS4_7SwizzleILi3ELi4ELi3EEENS4_18smem_ptr_flag_bitsILi16EEENSV_INS5_IJNSA_ILi8EEENSA_ILi64EEEEEENS5_IJS1A_SD_EEEEEEEvNS4_8identityES13_S1E_vS1F_EENS_8epilogue10collective6detail29Sm90TmaWarpSpecializedAdapterINS1I_15DefaultEpilogueISK_SL_SL_NS1H_6thread17LinearCombinationISK_Li1EffLNS1M_9ScaleType4KindE0ELNS_15FloatRoundStyleE2ESK_EENS1_15EpilogueDefaultEEEEEvvEEEEvNT_6ParamsE --------------------------
	.section	.nv.constant0._ZN7cutlass13device_kernelINS_4gemm6kernel13GemmUniversalIN4cute5tupleIJiiiiEEENS1_10collective13CollectiveMmaINS1_34MainloopSm90TmaGmmaWarpSpecializedILi2ENS5_IJNS4_1CILi2EEENSA_ILi4EEENSA_ILi1EEEEEENS1_35KernelTmaWarpSpecializedCooperativeEEENS5_IJNSA_ILi256EEENSA_ILi128EEESI_EEENS_6half_tENS5_IJlSD_lEEESK_SL_NS4_8TiledMMAINS4_8MMA_AtomIJNS4_4SM904GMMA26MMA_64x128x16_F32F16F16_SSILNSP_5MajorE0ELSR_0ELNSP_7ScaleInE1ELSS_1EEEEEENS4_6LayoutINS5_IJSB_SD_SD_EEENS5_IJSD_NSA_ILi0EEESX_EEEEENS5_IJNS4_10UnderscoreES10_S10_EEEEENS4_23SM90_TMA_LOAD_MULTICASTENS4_14ComposedLayoutINS4_7SwizzleILi3ELi4ELi3EEENS4_18smem_ptr_flag_bitsILi16EEENSV_INS5_IJNSA_ILi8EEENSA_ILi64EEEEEENS5_IJS1A_SD_EEEEEEEvNS4_8identityES13_S1E_vS1F_EENS_8epilogue10collective6detail29Sm90TmaWarpSpecializedAdapterINS1I_15DefaultEpilogueISK_SL_SL_NS1H_6thread17LinearCombinationISK_Li1EffLNS1M_9ScaleType4KindE0ELNS_15FloatRoundStyleE2ESK_EENS1_15EpilogueDefaultEEEEEvvEEEEvNT_6ParamsE,"a",@progbits
	.sectionflags	@""
	.align	4
.nv.constant0._ZN7cutlass13device_kernelINS_4gemm6kernel13GemmUniversalIN4cute5tupleIJiiiiEEENS1_10collective13CollectiveMmaINS1_34MainloopSm90TmaGmmaWarpSpecializedILi2ENS5_IJNS4_1CILi2EEENSA_ILi4EEENSA_ILi1EEEEEENS1_35KernelTmaWarpSpecializedCooperativeEEENS5_IJNSA_ILi256EEENSA_ILi128EEESI_EEENS_6half_tENS5_IJlSD_lEEESK_SL_NS4_8TiledMMAINS4_8MMA_AtomIJNS4_4SM904GMMA26MMA_64x128x16_F32F16F16_SSILNSP_5MajorE0ELSR_0ELNSP_7ScaleInE1ELSS_1EEEEEENS4_6LayoutINS5_IJSB_SD_SD_EEENS5_IJSD_NSA_ILi0EEESX_EEEEENS5_IJNS4_10UnderscoreES10_S10_EEEEENS4_23SM90_TMA_LOAD_MULTICASTENS4_14ComposedLayoutINS4_7SwizzleILi3ELi4ELi3EEENS4_18smem_ptr_flag_bitsILi16EEENSV_INS5_IJNSA_ILi8EEENSA_ILi64EEEEEENS5_IJS1A_SD_EEEEEEEvNS4_8identityES13_S1E_vS1F_EENS_8epilogue10collective6detail29Sm90TmaWarpSpecializedAdapterINS1I_15DefaultEpilogueISK_SL_SL_NS1H_6thread17LinearCombinationISK_Li1EffLNS1M_9ScaleType4KindE0ELNS_15FloatRoundStyleE2ESK_EENS1_15EpilogueDefaultEEEEEvvEEEEvNT_6ParamsE:
	.zero		1664


//--------------------- SYMBOLS --------------------------

	.type		.nv.reservedSmem.offset0,@object
	.size		.nv.reservedSmem.offset0,0x4
	.type		__assertfail,@function
